//
// Generated by NVIDIA NVVM Compiler
//
// Compiler Build ID: CL-36424714
// Cuda compilation tools, release 13.0, V13.0.88
// Based on NVVM 20.0.0
//

.version 9.0
.target sm_100
.address_size 64

	// .globl	cu_suppress_non_max

.visible .entry cu_suppress_non_max(
	.param .u64 .ptr .align 1 cu_suppress_non_max_param_0,
	.param .u64 .ptr .align 1 cu_suppress_non_max_param_1,
	.param .u64 .ptr .align 1 cu_suppress_non_max_param_2,
	.param .u64 .ptr .align 1 cu_suppress_non_max_param_3,
	.param .u64 cu_suppress_non_max_param_4,
	.param .u64 cu_suppress_non_max_param_5
)
{
	.reg .pred 	%p<17>;
	.reg .b32 	%r<13>;
	.reg .b32 	%f<81>;
	.reg .b64 	%rd<90>;

	ld.param.u64 	%rd28, [cu_suppress_non_max_param_0];
	ld.param.u64 	%rd26, [cu_suppress_non_max_param_1];
	ld.param.u64 	%rd29, [cu_suppress_non_max_param_2];
	ld.param.u64 	%rd30, [cu_suppress_non_max_param_3];
	ld.param.u64 	%rd31, [cu_suppress_non_max_param_4];
	ld.param.u64 	%rd27, [cu_suppress_non_max_param_5];
	cvta.to.global.u64 	%rd1, %rd30;
	cvta.to.global.u64 	%rd2, %rd29;
	cvta.to.global.u64 	%rd3, %rd28;
	mov.u32 	%r1, %ctaid.x;
	mov.u32 	%r2, %ntid.x;
	mov.u32 	%r3, %tid.x;
	mad.lo.s32 	%r4, %r1, %r2, %r3;
	cvt.u64.u32 	%rd4, %r4;
	mul.lo.s64 	%rd5, %rd27, %rd31;
	setp.le.s64 	%p1, %rd5, %rd4;
	@%p1 bra 	$L__BB0_30;
	setp.ge.s64 	%p2, %rd4, %rd27;
	@%p2 bra 	$L__BB0_3;
	shl.b64 	%rd84, %rd4, 2;
	add.s64 	%rd85, %rd1, %rd84;
	mov.b32 	%r12, 0;
	st.global.u32 	[%rd85], %r12;
	bra.uni 	$L__BB0_30;
$L__BB0_3:
	sub.s64 	%rd32, %rd5, %rd27;
	setp.gt.s64 	%p3, %rd32, %rd4;
	@%p3 bra 	$L__BB0_5;
	shl.b64 	%rd33, %rd4, 2;
	add.s64 	%rd34, %rd1, %rd33;
	mov.b32 	%r5, 0;
	st.global.u32 	[%rd34], %r5;
	bra.uni 	$L__BB0_30;
$L__BB0_5:
	and.b64  	%rd35, %rd27, -4294967296;
	setp.ne.s64 	%p4, %rd35, 0;
	@%p4 bra 	$L__BB0_7;
	cvt.u32.u64 	%r6, %rd27;
	cvt.u32.u64 	%r7, %rd4;
	rem.u32 	%r8, %r7, %r6;
	cvt.u64.u32 	%rd86, %r8;
	bra.uni 	$L__BB0_8;
$L__BB0_7:
	rem.s64 	%rd86, %rd4, %rd27;
$L__BB0_8:
	setp.ne.s64 	%p5, %rd86, 0;
	add.s64 	%rd37, %rd27, -1;
	setp.ne.s64 	%p6, %rd86, %rd37;
	and.pred  	%p7, %p5, %p6;
	@%p7 bra 	$L__BB0_10;
	shl.b64 	%rd82, %rd4, 2;
	add.s64 	%rd83, %rd1, %rd82;
	mov.b32 	%r11, 0;
	st.global.u32 	[%rd83], %r11;
	bra.uni 	$L__BB0_30;
$L__BB0_10:
	shl.b64 	%rd38, %rd4, 2;
	add.s64 	%rd9, %rd3, %rd38;
	ld.global.f32 	%f1, [%rd9];
	setp.neu.f32 	%p8, %f1, 0f00000000;
	@%p8 bra 	$L__BB0_12;
	add.s64 	%rd81, %rd1, %rd38;
	mov.b32 	%r10, 0;
	st.global.u32 	[%rd81], %r10;
	bra.uni 	$L__BB0_30;
$L__BB0_12:
	cvta.to.global.u64 	%rd39, %rd26;
	add.s64 	%rd41, %rd39, %rd38;
	ld.global.f32 	%f2, [%rd41];
	setp.ltu.f32 	%p9, %f2, 0f00000000;
	@%p9 bra 	$L__BB0_20;
	add.s64 	%rd43, %rd2, %rd38;
	ld.global.f32 	%f3, [%rd43];
	setp.ltu.f32 	%p10, %f3, 0f00000000;
	@%p10 bra 	$L__BB0_17;
	sub.f32 	%f32, %f2, %f3;
	setp.ltu.f32 	%p11, %f32, 0f00000000;
	@%p11 bra 	$L__BB0_16;
	div.rn.f32 	%f79, %f3, %f2;
	mov.f32 	%f33, 0f3F800000;
	sub.f32 	%f80, %f33, %f79;
	ld.global.f32 	%f34, [%rd9+4];
	shl.b64 	%rd44, %rd27, 2;
	add.s64 	%rd45, %rd9, %rd44;
	ld.global.f32 	%f35, [%rd45+4];
	mul.f32 	%f36, %f79, %f35;
	fma.rn.f32 	%f78, %f34, %f80, %f36;
	add.s64 	%rd89, %rd4, -1;
	not.b64 	%rd87, %rd27;
	bra.uni 	$L__BB0_27;
$L__BB0_16:
	div.rn.f32 	%f79, %f2, %f3;
	mov.f32 	%f37, 0f3F800000;
	sub.f32 	%f80, %f37, %f79;
	shl.b64 	%rd46, %rd27, 2;
	add.s64 	%rd47, %rd9, %rd46;
	ld.global.f32 	%f38, [%rd47];
	ld.global.f32 	%f39, [%rd47+4];
	mul.f32 	%f40, %f79, %f39;
	fma.rn.f32 	%f78, %f38, %f80, %f40;
	sub.s64 	%rd89, %rd4, %rd27;
	not.b64 	%rd87, %rd27;
	bra.uni 	$L__BB0_27;
$L__BB0_17:
	add.f32 	%f41, %f2, %f3;
	setp.ltu.f32 	%p12, %f41, 0f00000000;
	@%p12 bra 	$L__BB0_19;
	neg.f32 	%f42, %f3;
	div.rn.f32 	%f79, %f42, %f2;
	mov.f32 	%f43, 0f3F800000;
	sub.f32 	%f80, %f43, %f79;
	ld.global.f32 	%f44, [%rd9+4];
	sub.s64 	%rd49, %rd4, %rd27;
	shl.b64 	%rd50, %rd49, 2;
	add.s64 	%rd51, %rd3, %rd50;
	ld.global.f32 	%f45, [%rd51+4];
	mul.f32 	%f46, %f79, %f45;
	fma.rn.f32 	%f78, %f44, %f80, %f46;
	add.s64 	%rd89, %rd4, -1;
	add.s64 	%rd87, %rd27, %rd4;
	mov.b64 	%rd4, -1;
	bra.uni 	$L__BB0_27;
$L__BB0_19:
	neg.f32 	%f47, %f3;
	div.rn.f32 	%f79, %f2, %f47;
	mov.f32 	%f48, 0f3F800000;
	sub.f32 	%f80, %f48, %f79;
	shl.b64 	%rd53, %rd27, 2;
	add.s64 	%rd54, %rd9, %rd53;
	ld.global.f32 	%f49, [%rd54];
	ld.global.f32 	%f50, [%rd54+-4];
	mul.f32 	%f51, %f79, %f50;
	fma.rn.f32 	%f78, %f49, %f80, %f51;
	sub.s64 	%rd87, %rd4, %rd27;
	mov.b64 	%rd4, 1;
	mov.u64 	%rd89, %rd87;
	bra.uni 	$L__BB0_27;
$L__BB0_20:
	add.s64 	%rd56, %rd2, %rd38;
	ld.global.f32 	%f16, [%rd56];
	setp.ltu.f32 	%p13, %f16, 0f00000000;
	@%p13 bra 	$L__BB0_24;
	add.f32 	%f52, %f2, %f16;
	setp.ltu.f32 	%p14, %f52, 0f00000000;
	@%p14 bra 	$L__BB0_23;
	neg.f32 	%f53, %f2;
	div.rn.f32 	%f79, %f53, %f16;
	mov.f32 	%f54, 0f3F800000;
	sub.f32 	%f80, %f54, %f79;
	shl.b64 	%rd58, %rd27, 2;
	add.s64 	%rd59, %rd9, %rd58;
	ld.global.f32 	%f55, [%rd59];
	ld.global.f32 	%f56, [%rd59+-4];
	mul.f32 	%f57, %f79, %f56;
	fma.rn.f32 	%f78, %f55, %f80, %f57;
	sub.s64 	%rd87, %rd4, %rd27;
	mov.b64 	%rd4, 1;
	mov.u64 	%rd89, %rd87;
	bra.uni 	$L__BB0_27;
$L__BB0_23:
	neg.f32 	%f58, %f2;
	div.rn.f32 	%f79, %f16, %f58;
	mov.f32 	%f59, 0f3F800000;
	sub.f32 	%f80, %f59, %f79;
	ld.global.f32 	%f60, [%rd9+-4];
	shl.b64 	%rd61, %rd27, 2;
	add.s64 	%rd62, %rd9, %rd61;
	ld.global.f32 	%f61, [%rd62+-4];
	mul.f32 	%f62, %f79, %f61;
	fma.rn.f32 	%f78, %f60, %f80, %f62;
	add.s64 	%rd89, %rd4, 1;
	sub.s64 	%rd87, %rd4, %rd27;
	mov.b64 	%rd4, 1;
	bra.uni 	$L__BB0_27;
$L__BB0_24:
	sub.f32 	%f63, %f16, %f2;
	setp.ltu.f32 	%p15, %f63, 0f00000000;
	@%p15 bra 	$L__BB0_26;
	div.rn.f32 	%f79, %f16, %f2;
	mov.f32 	%f64, 0f3F800000;
	sub.f32 	%f80, %f64, %f79;
	ld.global.f32 	%f65, [%rd9+-4];
	shl.b64 	%rd64, %rd27, 2;
	xor.b64  	%rd65, %rd64, -4;
	add.s64 	%rd66, %rd9, %rd65;
	ld.global.f32 	%f66, [%rd66];
	mul.f32 	%f67, %f79, %f66;
	fma.rn.f32 	%f78, %f65, %f80, %f67;
	add.s64 	%rd89, %rd4, 1;
	add.s64 	%rd87, %rd27, %rd4;
	mov.b64 	%rd4, 1;
	bra.uni 	$L__BB0_27;
$L__BB0_26:
	div.rn.f32 	%f79, %f2, %f16;
	mov.f32 	%f68, 0f3F800000;
	sub.f32 	%f80, %f68, %f79;
	sub.s64 	%rd68, %rd4, %rd27;
	shl.b64 	%rd69, %rd68, 2;
	add.s64 	%rd70, %rd3, %rd69;
	ld.global.f32 	%f69, [%rd70];
	ld.global.f32 	%f70, [%rd70+-4];
	mul.f32 	%f71, %f79, %f70;
	fma.rn.f32 	%f78, %f69, %f80, %f71;
	add.s64 	%rd87, %rd27, %rd4;
	mov.b64 	%rd4, 1;
	mov.u64 	%rd89, %rd87;
$L__BB0_27:
	shl.b64 	%rd71, %rd89, 2;
	add.s64 	%rd72, %rd3, %rd71;
	ld.global.f32 	%f72, [%rd72];
	add.s64 	%rd73, %rd4, %rd87;
	shl.b64 	%rd74, %rd73, 2;
	add.s64 	%rd75, %rd3, %rd74;
	ld.global.f32 	%f73, [%rd75];
	mul.f32 	%f74, %f79, %f73;
	fma.rn.f32 	%f75, %f80, %f72, %f74;
	max.f32 	%f77, %f78, %f75;
	setp.leu.f32 	%p16, %f77, %f1;
	@%p16 bra 	$L__BB0_29;
	add.s64 	%rd79, %rd1, %rd38;
	mov.b32 	%r9, 0;
	st.global.u32 	[%rd79], %r9;
	bra.uni 	$L__BB0_30;
$L__BB0_29:
	add.s64 	%rd77, %rd1, %rd38;
	st.global.f32 	[%rd77], %f1;
$L__BB0_30:
	ret;

}


// ===== COMPILED SASS (sm_100) =====

	.target	sm_100

	.elftype	@"ET_EXEC"


//--------------------- .note.nv.tkinfo           --------------------------
	.section	.note.nv.tkinfo,"",@"SHT_NOTE"
	.sectionflags	@"SHF_NOTE_NV_TKINFO"
	.tkinfo
        /*0018*/ 	.word	0x00000002
        /*0030*/ 	.string	""
        /*0030*/ 	.string	"ptxas"
        /*0030*/ 	.string	"Cuda compilation tools, release 13.0, V13.0.88"
        /*0030*/ 	.string	"Build cuda_13.0.r13.0/compiler.36424714_0"
        /*0030*/ 	.string	"-arch sm_100 -m 64 "



//--------------------- .note.nv.cuinfo           --------------------------
	.section	.note.nv.cuinfo,"",@"SHT_NOTE"
	.sectionflags	@"SHF_NOTE_NV_CUINFO"
        /*0018*/ 	.short	0x0002
        /*001a*/ 	.short	0x0064
        /*001c*/ 	.short	0x0082
	.zero		2


//--------------------- .nv.info                  --------------------------
	.section	.nv.info,"",@"SHT_CUDA_INFO"
	.align	4


	//----- nvinfo : EIATTR_REGCOUNT
	.align		4
        /*0000*/ 	.byte	0x04, 0x2f
        /*0002*/ 	.short	(.L_1 - .L_0)
	.align		4
.L_0:
        /*0004*/ 	.word	index@(cu_suppress_non_max)
        /*0008*/ 	.word	0x00000016


	//----- nvinfo : EIATTR_FRAME_SIZE
	.align		4
.L_1:
        /*000c*/ 	.byte	0x04, 0x11
        /*000e*/ 	.short	(.L_3 - .L_2)
	.align		4
.L_2:
        /*0010*/ 	.word	index@($__internal_1_$__cuda_sm3x_div_rn_noftz_f32_slowpath)
        /*0014*/ 	.word	0x00000000


	//----- nvinfo : EIATTR_FRAME_SIZE
	.align		4
.L_3:
        /*0018*/ 	.byte	0x04, 0x11
        /*001a*/ 	.short	(.L_5 - .L_4)
	.align		4
.L_4:
        /*001c*/ 	.word	index@($__internal_0_$__cuda_sm20_rem_s64)
        /*0020*/ 	.word	0x00000000


	//----- nvinfo : EIATTR_FRAME_SIZE
	.align		4
.L_5:
        /*0024*/ 	.byte	0x04, 0x11
        /*0026*/ 	.short	(.L_7 - .L_6)
	.align		4
.L_6:
        /*0028*/ 	.word	index@(cu_suppress_non_max)
        /*002c*/ 	.word	0x00000000


	//----- nvinfo : EIATTR_MIN_STACK_SIZE
	.align		4
.L_7:
        /*0030*/ 	.byte	0x04, 0x12
        /*0032*/ 	.short	(.L_9 - .L_8)
	.align		4
.L_8:
        /*0034*/ 	.word	index@(cu_suppress_non_max)
        /*0038*/ 	.word	0x00000000
.L_9:


//--------------------- .nv.compat                --------------------------
	.section	.nv.compat,"",@"SHT_CUDA_COMPAT_INFO"
	.align	4
        /*0000*/ 	.byte	0x02, 0x09, 0x00, 0x00, 0x02, 0x02, 0x01, 0x00, 0x02, 0x05, 0x05, 0x00, 0x03, 0x07, 0x01, 0x01
        /*0010*/ 	.byte	0x02, 0x03, 0x00, 0x00, 0x02, 0x06, 0x01, 0x00, 0x04, 0x0b, 0x08, 0x00, 0x01, 0x00, 0x00, 0x00
        /*0020*/ 	.byte	0x00, 0x00, 0x00, 0x00


//--------------------- .nv.info.cu_suppress_non_max --------------------------
	.section	.nv.info.cu_suppress_non_max,"",@"SHT_CUDA_INFO"
	.sectionflags	@""
	.align	4


	//----- nvinfo : EIATTR_CUDA_API_VERSION
	.align		4
        /*0000*/ 	.byte	0x04, 0x37
        /*0002*/ 	.short	(.L_11 - .L_10)
.L_10:
        /*0004*/ 	.word	0x00000082


	//----- nvinfo : EIATTR_KPARAM_INFO
	.align		4
.L_11:
        /*0008*/ 	.byte	0x04, 0x17
        /*000a*/ 	.short	(.L_13 - .L_12)
.L_12:
        /*000c*/ 	.word	0x00000000
        /*0010*/ 	.short	0x0005
        /*0012*/ 	.short	0x0028
        /*0014*/ 	.byte	0x00, 0xf0, 0x21, 0x00


	//----- nvinfo : EIATTR_KPARAM_INFO
	.align		4
.L_13:
        /*0018*/ 	.byte	0x04, 0x17
        /*001a*/ 	.short	(.L_15 - .L_14)
.L_14:
        /*001c*/ 	.word	0x00000000
        /*0020*/ 	.short	0x0004
        /*0022*/ 	.short	0x0020
        /*0024*/ 	.byte	0x00, 0xf0, 0x21, 0x00


	//----- nvinfo : EIATTR_KPARAM_INFO
	.align		4
.L_15:
        /*0028*/ 	.byte	0x04, 0x17
        /*002a*/ 	.short	(.L_17 - .L_16)
.L_16:
        /*002c*/ 	.word	0x00000000
        /*0030*/ 	.short	0x0003
        /*0032*/ 	.short	0x0018
        /*0034*/ 	.byte	0x00, 0xf5, 0x21, 0x00


	//----- nvinfo : EIATTR_KPARAM_INFO
	.align		4
.L_17:
        /*0038*/ 	.byte	0x04, 0x17
        /*003a*/ 	.short	(.L_19 - .L_18)
.L_18:
        /*003c*/ 	.word	0x00000000
        /*0040*/ 	.short	0x0002
        /*0042*/ 	.short	0x0010
        /*0044*/ 	.byte	0x00, 0xf5, 0x21, 0x00


	//----- nvinfo : EIATTR_KPARAM_INFO
	.align		4
.L_19:
        /*0048*/ 	.byte	0x04, 0x17
        /*004a*/ 	.short	(.L_21 - .L_20)
.L_20:
        /*004c*/ 	.word	0x00000000
        /*0050*/ 	.short	0x0001
        /*0052*/ 	.short	0x0008
        /*0054*/ 	.byte	0x00, 0xf5, 0x21, 0x00


	//----- nvinfo : EIATTR_KPARAM_INFO
	.align		4
.L_21:
        /*0058*/ 	.byte	0x04, 0x17
        /*005a*/ 	.short	(.L_23 - .L_22)
.L_22:
        /*005c*/ 	.word	0x00000000
        /*0060*/ 	.short	0x0000
        /*0062*/ 	.short	0x0000
        /*0064*/ 	.byte	0x00, 0xf5, 0x21, 0x00


	//----- nvinfo : EIATTR_SPARSE_MMA_MASK
	.align		4
.L_23:
        /*0068*/ 	.byte	0x03, 0x50
        /*006a*/ 	.short	0x0000


	//----- nvinfo : EIATTR_MAXREG_COUNT
	.align		4
        /*006c*/ 	.byte	0x03, 0x1b
        /*006e*/ 	.short	0x00ff


	//----- nvinfo : EIATTR_MERCURY_ISA_VERSION
	.align		4
        /*0070*/ 	.byte	0x03, 0x5f
        /*0072*/ 	.short	0x0101


	//----- nvinfo : EIATTR_VRC_CTA_INIT_COUNT
	.align		4
        /*0074*/ 	.byte	0x02, 0x4a
	.zero		1
	.zero		1


	//----- nvinfo : EIATTR_EXIT_INSTR_OFFSETS
	.align		4
        /*0078*/ 	.byte	0x04, 0x1c
        /*007a*/ 	.short	(.L_25 - .L_24)


	//   ....[0]....
.L_24:
        /*007c*/ 	.word	0x000000d0


	//   ....[1]....
        /*0080*/ 	.word	0x00000160


	//   ....[2]....
        /*0084*/ 	.word	0x00000200


	//   ....[3]....
        /*0088*/ 	.word	0x00000460


	//   ....[4]....
        /*008c*/ 	.word	0x00000520


	//   ....[5]....
        /*0090*/ 	.word	0x00001760


	//   ....[6]....
        /*0094*/ 	.word	0x000017b0


	//----- nvinfo : EIATTR_CRS_STACK_SIZE
	.align		4
.L_25:
        /*0098*/ 	.byte	0x04, 0x1e
        /*009a*/ 	.short	(.L_27 - .L_26)
.L_26:
        /*009c*/ 	.word	0x00000000


	//----- nvinfo : EIATTR_CBANK_PARAM_SIZE
	.align		4
.L_27:
        /*00a0*/ 	.byte	0x03, 0x19
        /*00a2*/ 	.short	0x0030


	//----- nvinfo : EIATTR_PARAM_CBANK
	.align		4
        /*00a4*/ 	.byte	0x04, 0x0a
        /*00a6*/ 	.short	(.L_29 - .L_28)
	.align		4
.L_28:
        /*00a8*/ 	.word	index@(.nv.constant0.cu_suppress_non_max)
        /*00ac*/ 	.short	0x0380
        /*00ae*/ 	.short	0x0030


	//----- nvinfo : EIATTR_SW_WAR
	.align		4
.L_29:
        /*00b0*/ 	.byte	0x04, 0x36
        /*00b2*/ 	.short	(.L_31 - .L_30)
.L_30:
        /*00b4*/ 	.word	0x00000008
.L_31:


//--------------------- .nv.callgraph             --------------------------
	.section	.nv.callgraph,"",@"SHT_CUDA_CALLGRAPH"
	.align	4
	.sectionentsize	8
	.align		4
        /*0000*/ 	.word	0x00000000
	.align		4
        /*0004*/ 	.word	0xffffffff
	.align		4
        /*0008*/ 	.word	0x00000000
	.align		4
        /*000c*/ 	.word	0xfffffffe
	.align		4
        /*0010*/ 	.word	0x00000000
	.align		4
        /*0014*/ 	.word	0xfffffffd
	.align		4
        /*0018*/ 	.word	0x00000000
	.align		4
        /*001c*/ 	.word	0xfffffffc


//--------------------- .text.cu_suppress_non_max --------------------------
	.section	.text.cu_suppress_non_max,"ax",@progbits
	.align	128
        .global         cu_suppress_non_max
        .type           cu_suppress_non_max,@function
        .size           cu_suppress_non_max,(.L_x_40 - cu_suppress_non_max)
        .other          cu_suppress_non_max,@"STO_CUDA_ENTRY STV_DEFAULT"
cu_suppress_non_max:
.text.cu_suppress_non_max:
[----:B------:R-:W-:Y:S01]  /*0000*/  LDC R1, c[0x0][0x37c] ;  /* 0x0000df00ff017b82 */ /* 0x000fe20000000800 */
[----:B------:R-:W0:Y:S01]  /*0010*/  S2R R0, SR_TID.X ;  /* 0x0000000000007919 */ /* 0x000e220000002100 */
[----:B------:R-:W1:Y:S06]  /*0020*/  LDCU.128 UR8, c[0x0][0x3a0] ;  /* 0x00007400ff0877ac */ /* 0x000e6c0008000c00 */
[----:B------:R-:W0:Y:S08]  /*0030*/  S2UR UR7, SR_CTAID.X ;  /* 0x00000000000779c3 */ /* 0x000e300000002500 */
[----:B------:R-:W0:Y:S01]  /*0040*/  LDC R7, c[0x0][0x360] ;  /* 0x0000d800ff077b82 */ /* 0x000e220000000800 */
[----:B-1----:R-:W-:-:S02]  /*0050*/  UIMAD UR6, UR11, UR8, URZ ;  /* 0x000000080b0672a4 */ /* 0x002fc4000f8e02ff */
[----:B------:R-:W-:Y:S02]  /*0060*/  UIMAD.WIDE.U32 UR4, UR10, UR8, URZ ;  /* 0x000000080a0472a5 */ /* 0x000fe4000f8e00ff */
[----:B------:R-:W-:-:S04]  /*0070*/  UIMAD UR6, UR10, UR9, UR6 ;  /* 0x000000090a0672a4 */ /* 0x000fc8000f8e0206 */
[----:B------:R-:W-:Y:S01]  /*0080*/  UIADD3 UR6, UPT, UPT, UR5, UR6, URZ ;  /* 0x0000000605067290 */ /* 0x000fe2000fffe0ff */
[----:B0-----:R-:W-:-:S05]  /*0090*/  IMAD R7, R7, UR7, R0 ;  /* 0x0000000707077c24 */ /* 0x001fca000f8e0200 */
[----:B------:R-:W-:Y:S01]  /*00a0*/  IMAD.U32 R0, RZ, RZ, UR6 ;  /* 0x00000006ff007e24 */ /* 0x000fe2000f8e00ff */
[----:B------:R-:W-:-:S04]  /*00b0*/  ISETP.LT.U32.AND P0, PT, R7, UR4, PT ;  /* 0x0000000407007c0c */ /* 0x000fc8000bf01070 */
[----:B------:R-:W-:-:S13]  /*00c0*/  ISETP.GT.AND.EX P0, PT, R0, RZ, PT, P0 ;  /* 0x000000ff0000720c */ /* 0x000fda0003f04300 */
[----:B------:R-:W-:Y:S05]  /*00d0*/  @!P0 EXIT ;  /* 0x000000000000894d */ /* 0x000fea0003800000 */
[----:B------:R-:W-:Y:S01]  /*00e0*/  IMAD.MOV.U32 R6, RZ, RZ, RZ ;  /* 0x000000ffff067224 */ /* 0x000fe200078e00ff */
[----:B------:R-:W-:Y:S01]  /*00f0*/  ISETP.GE.U32.AND P0, PT, R7, UR10, PT ;  /* 0x0000000a07007c0c */ /* 0x000fe2000bf06070 */
[----:B------:R-:W0:Y:S03]  /*0100*/  LDCU.64 UR8, c[0x0][0x358] ;  /* 0x00006b00ff0877ac */ /* 0x000e260008000a00 */
[----:B------:R-:W-:-:S13]  /*0110*/  ISETP.GE.AND.EX P0, PT, R6, UR11, PT, P0 ;  /* 0x0000000b06007c0c */ /* 0x000fda000bf06300 */
[----:B------:R-:W1:Y:S02]  /*0120*/  @!P0 LDC.64 R2, c[0x0][0x398] ;  /* 0x0000e600ff028b82 */ /* 0x000e640000000a00 */
[----:B-1----:R-:W-:-:S04]  /*0130*/  @!P0 LEA R2, P1, R7, R2, 0x2 ;  /* 0x0000000207028211 */ /* 0x002fc800078210ff */
[----:B------:R-:W-:-:S05]  /*0140*/  @!P0 LEA.HI.X R3, R7, R3, R6, 0x2, P1 ;  /* 0x0000000307038211 */ /* 0x000fca00008f1406 */
[----:B0-----:R0:W-:Y:S01]  /*0150*/  @!P0 STG.E desc[UR8][R2.64], RZ ;  /* 0x000000ff02008986 */ /* 0x0011e2000c101908 */
[----:B------:R-:W-:Y:S05]  /*0160*/  @!P0 EXIT ;  /* 0x000000000000894d */ /* 0x000fea0003800000 */
[----:B------:R-:W-:-:S04]  /*0170*/  UIADD3 UR7, UP0, UPT, UR4, -UR10, URZ ;  /* 0x8000000a04077290 */ /* 0x000fc8000ff1e0ff */
[----:B------:R-:W-:Y:S02]  /*0180*/  UIADD3.X UR12, UPT, UPT, UR6, ~UR11, URZ, UP0, !UPT ;  /* 0x8000000b060c7290 */ /* 0x000fe400087fe4ff */
[----:B------:R-:W-:-:S04]  /*0190*/  ISETP.LT.U32.AND P0, PT, R7, UR7, PT ;  /* 0x0000000707007c0c */ /* 0x000fc8000bf01070 */
[----:B0-----:R-:W-:-:S05]  /*01a0*/  IMAD.U32 R3, RZ, RZ, UR12 ;  /* 0x0000000cff037e24 */ /* 0x001fca000f8e00ff */
[----:B------:R-:W-:-:S13]  /*01b0*/  ISETP.GT.AND.EX P0, PT, R3, R6, PT, P0 ;  /* 0x000000060300720c */ /* 0x000fda0003f04300 */
[----:B------:R-:W0:Y:S02]  /*01c0*/  @!P0 LDC.64 R2, c[0x0][0x398] ;  /* 0x0000e600ff028b82 */ /* 0x000e240000000a00 */
[----:B0-----:R-:W-:-:S04]  /*01d0*/  @!P0 LEA R2, P1, R7, R2, 0x2 ;  /* 0x0000000207028211 */ /* 0x001fc800078210ff */
[----:B------:R-:W-:-:S05]  /*01e0*/  @!P0 LEA.HI.X R3, R7, R3, R6, 0x2, P1 ;  /* 0x0000000307038211 */ /* 0x000fca00008f1406 */
[----:B------:R0:W-:Y:S01]  /*01f0*/  @!P0 STG.E desc[UR8][R2.64], RZ ;  /* 0x000000ff02008986 */ /* 0x0001e2000c101908 */
[----:B------:R-:W-:Y:S05]  /*0200*/  @!P0 EXIT ;  /* 0x000000000000894d */ /* 0x000fea0003800000 */
[----:B------:R-:W-:-:S09]  /*0210*/  UISETP.NE.U32.AND UP0, UPT, UR11, URZ, UPT ;  /* 0x000000ff0b00728c */ /* 0x000fd2000bf05070 */
[----:B------:R-:W-:Y:S05]  /*0220*/  BRA.U UP0, `(.L_x_0) ;  /* 0x0000000100507547 */ /* 0x000fea000b800000 */
[----:B------:R-:W1:Y:S01]  /*0230*/  I2F.U32.RP R0, UR10 ;  /* 0x0000000a00007d06 */ /* 0x000e620008209000 */
[----:B------:R-:W-:-:S07]  /*0240*/  ISETP.NE.U32.AND P1, PT, RZ, UR10, PT ;  /* 0x0000000aff007c0c */ /* 0x000fce000bf25070 */
[----:B-1----:R-:W0:Y:S02]  /*0250*/  MUFU.RCP R0, R0 ;  /* 0x0000000000007308 */ /* 0x002e240000001000 */
[----:B0-----:R-:W-:-:S06]  /*0260*/  VIADD R2, R0, 0xffffffe ;  /* 0x0ffffffe00027836 */ /* 0x001fcc0000000000 */
[----:B------:R0:W1:Y:S02]  /*0270*/  F2I.FTZ.U32.TRUNC.NTZ R3, R2 ;  /* 0x0000000200037305 */ /* 0x000064000021f000 */
[----:B0-----:R-:W-:Y:S02]  /*0280*/  HFMA2 R2, -RZ, RZ, 0, 0 ;  /* 0x00000000ff027431 */ /* 0x001fe400000001ff */
[----:B-1----:R-:W-:-:S04]  /*0290*/  IMAD.MOV R5, RZ, RZ, -R3 ;  /* 0x000000ffff057224 */ /* 0x002fc800078e0a03 */
[----:B------:R-:W-:-:S04]  /*02a0*/  IMAD R5, R5, UR10, RZ ;  /* 0x0000000a05057c24 */ /* 0x000fc8000f8e02ff */
[----:B------:R-:W-:Y:S01]  /*02b0*/  IMAD.HI.U32 R4, R3, R5, R2 ;  /* 0x0000000503047227 */ /* 0x000fe200078e0002 */
[----:B------:R-:W-:-:S05]  /*02c0*/  MOV R3, RZ ;  /* 0x000000ff00037202 */ /* 0x000fca0000000f00 */
[----:B------:R-:W-:-:S04]  /*02d0*/  IMAD.HI.U32 R4, R4, R7, RZ ;  /* 0x0000000704047227 */ /* 0x000fc800078e00ff */
[----:B------:R-:W-:-:S04]  /*02e0*/  IMAD.MOV R4, RZ, RZ, -R4 ;  /* 0x000000ffff047224 */ /* 0x000fc800078e0a04 */
[----:B------:R-:W-:-:S05]  /*02f0*/  IMAD R4, R4, UR10, R7 ;  /* 0x0000000a04047c24 */ /* 0x000fca000f8e0207 */
[----:B------:R-:W-:-:S13]  /*0300*/  ISETP.GE.U32.AND P0, PT, R4, UR10, PT ;  /* 0x0000000a04007c0c */ /* 0x000fda000bf06070 */
[----:B------:R-:W-:-:S05]  /*0310*/  @P0 VIADD R4, R4, -UR10 ;  /* 0x8000000a04040c36 */ /* 0x000fca0008000000 */
[----:B------:R-:W-:-:S13]  /*0320*/  ISETP.GE.U32.AND P0, PT, R4, UR10, PT ;  /* 0x0000000a04007c0c */ /* 0x000fda000bf06070 */
[----:B------:R-:W-:Y:S01]  /*0330*/  @P0 VIADD R4, R4, -UR10 ;  /* 0x8000000a04040c36 */ /* 0x000fe20008000000 */
[----:B------:R-:W-:-:S05]  /*0340*/  @!P1 LOP3.LUT R4, RZ, UR10, RZ, 0x33, !PT ;  /* 0x0000000aff049c12 */ /* 0x000fca000f8e33ff */
[----:B------:R-:W-:Y:S01]  /*0350*/  IMAD.MOV.U32 R2, RZ, RZ, R4 ;  /* 0x000000ffff027224 */ /* 0x000fe200078e0004 */
[----:B------:R-:W-:Y:S06]  /*0360*/  BRA `(.L_x_1) ;  /* 0x0000000000107947 */ /* 0x000fec0003800000 */
.L_x_0:
[----:B------:R-:W-:-:S07]  /*0370*/  MOV R0, 0x390 ;  /* 0x0000039000007802 */ /* 0x000fce0000000f00 */
[----:B0-----:R-:W-:Y:S05]  /*0380*/  CALL.REL.NOINC `($__internal_0_$__cuda_sm20_rem_s64) ;  /* 0x00000014000c7944 */ /* 0x001fea0003c00000 */
[----:B------:R-:W-:Y:S02]  /*0390*/  IMAD.MOV.U32 R2, RZ, RZ, R4 ;  /* 0x000000ffff027224 */ /* 0x000fe400078e0004 */
[----:B------:R-:W-:-:S07]  /*03a0*/  IMAD.MOV.U32 R3, RZ, RZ, R5 ;  /* 0x000000ffff037224 */ /* 0x000fce00078e0005 */
.L_x_1:
[----:B------:R-:W0:Y:S01]  /*03b0*/  LDCU.64 UR4, c[0x0][0x3a8] ;  /* 0x00007500ff0477ac */ /* 0x000e220008000a00 */
[----:B------:R-:W-:Y:S01]  /*03c0*/  ISETP.NE.U32.AND P1, PT, R2, RZ, PT ;  /* 0x000000ff0200720c */ /* 0x000fe20003f25070 */
[----:B0-----:R-:W-:-:S04]  /*03d0*/  UIADD3 UR4, UP0, UPT, UR4, -0x1, URZ ;  /* 0xffffffff04047890 */ /* 0x001fc8000ff1e0ff */
[----:B------:R-:W-:Y:S02]  /*03e0*/  UIADD3.X UR5, UPT, UPT, UR5, -0x1, URZ, UP0, !UPT ;  /* 0xffffffff05057890 */ /* 0x000fe400087fe4ff */
[----:B------:R-:W-:-:S04]  /*03f0*/  ISETP.NE.U32.AND P0, PT, R2, UR4, PT ;  /* 0x0000000402007c0c */ /* 0x000fc8000bf05070 */
[----:B------:R-:W-:-:S04]  /*0400*/  ISETP.NE.AND.EX P0, PT, R3, UR5, PT, P0 ;  /* 0x0000000503007c0c */ /* 0x000fc8000bf05300 */
[----:B------:R-:W-:-:S13]  /*0410*/  ISETP.NE.AND.EX P0, PT, R3, RZ, P0, P1 ;  /* 0x000000ff0300720c */ /* 0x000fda0000705310 */
[----:B------:R-:W0:Y:S02]  /*0420*/  @!P0 LDC.64 R2, c[0x0][0x398] ;  /* 0x0000e600ff028b82 */ /* 0x000e240000000a00 */
[----:B0-----:R-:W-:-:S04]  /*0430*/  @!P0 LEA R2, P1, R7, R2, 0x2 ;  /* 0x0000000207028211 */ /* 0x001fc800078210ff */
[----:B------:R-:W-:-:S05]  /*0440*/  @!P0 LEA.HI.X R3, R7, R3, R6, 0x2, P1 ;  /* 0x0000000307038211 */ /* 0x000fca00008f1406 */
[----:B------:R0:W-:Y:S01]  /*0450*/  @!P0 STG.E desc[UR8][R2.64], RZ ;  /* 0x000000ff02008986 */ /* 0x0001e2000c101908 */
[----:B------:R-:W-:Y:S05]  /*0460*/  @!P0 EXIT ;  /* 0x000000000000894d */ /* 0x000fea0003800000 */
[----:B------:R-:W1:Y:S01]  /*0470*/  LDCU.64 UR4, c[0x0][0x380] ;  /* 0x00007000ff0477ac */ /* 0x000e620008000a00 */
[C---:B------:R-:W-:Y:S01]  /*0480*/  IMAD.SHL.U32 R9, R7.reuse, 0x4, RZ ;  /* 0x0000000407097824 */ /* 0x040fe200078e00ff */
[----:B------:R-:W-:-:S04]  /*0490*/  SHF.L.U64.HI R8, R7, 0x2, R6 ;  /* 0x0000000207087819 */ /* 0x000fc80000010206 */
[----:B-1----:R-:W-:-:S04]  /*04a0*/  IADD3 R4, P0, PT, R9, UR4, RZ ;  /* 0x0000000409047c10 */ /* 0x002fc8000ff1e0ff */
[----:B------:R-:W-:-:S05]  /*04b0*/  IADD3.X R5, PT, PT, R8, UR5, RZ, P0, !PT ;  /* 0x0000000508057c10 */ /* 0x000fca00087fe4ff */
[----:B------:R-:W2:Y:S02]  /*04c0*/  LDG.E R10, desc[UR8][R4.64] ;  /* 0x00000008040a7981 */ /* 0x000ea4000c1e1900 */
[----:B--2---:R-:W-:-:S13]  /*04d0*/  FSETP.NEU.AND P0, PT, R10, RZ, PT ;  /* 0x000000ff0a00720b */ /* 0x004fda0003f0d000 */
[----:B0-----:R-:W0:Y:S02]  /*04e0*/  @!P0 LDC.64 R2, c[0x0][0x398] ;  /* 0x0000e600ff028b82 */ /* 0x001e240000000a00 */
[----:B0-----:R-:W-:-:S05]  /*04f0*/  @!P0 IADD3 R2, P1, PT, R9, R2, RZ ;  /* 0x0000000209028210 */ /* 0x001fca0007f3e0ff */
[----:B------:R-:W-:-:S05]  /*0500*/  @!P0 IMAD.X R3, R8, 0x1, R3, P1 ;  /* 0x0000000108038824 */ /* 0x000fca00008e0603 */
[----:B------:R0:W-:Y:S01]  /*0510*/  @!P0 STG.E desc[UR8][R2.64], RZ ;  /* 0x000000ff02008986 */ /* 0x0001e2000c101908 */
[----:B------:R-:W-:Y:S05]  /*0520*/  @!P0 EXIT ;  /* 0x000000000000894d */ /* 0x000fea0003800000 */
[----:B------:R-:W0:Y:S02]  /*0530*/  LDCU.64 UR4, c[0x0][0x388] ;  /* 0x00007100ff0477ac */ /* 0x000e240008000a00 */
[----:B0-----:R-:W-:-:S04]  /*0540*/  IADD3 R2, P0, PT, R9, UR4, RZ ;  /* 0x0000000409027c10 */ /* 0x001fc8000ff1e0ff */
[----:B------:R-:W-:-:S05]  /*0550*/  IADD3.X R3, PT, PT, R8, UR5, RZ, P0, !PT ;  /* 0x0000000508037c10 */ /* 0x000fca00087fe4ff */
[----:B------:R-:W2:Y:S01]  /*0560*/  LDG.E R0, desc[UR8][R2.64] ;  /* 0x0000000802007981 */ /* 0x000ea2000c1e1900 */
[----:B------:R-:W-:Y:S01]  /*0570*/  BSSY.RECONVERGENT B0, `(.L_x_2) ;  /* 0x000010d000007945 */ /* 0x000fe20003800200 */
[----:B--2---:R-:W-:-:S13]  /*0580*/  FSETP.GE.AND P0, PT, R0, RZ, PT ;  /* 0x000000ff0000720b */ /* 0x004fda0003f06000 */
[----:B------:R-:W-:Y:S05]  /*0590*/  @!P0 BRA `(.L_x_3) ;  /* 0x0000000800088947 */ /* 0x000fea0003800000 */
[----:B------:R-:W0:Y:S02]  /*05a0*/  LDCU.64 UR4, c[0x0][0x390] ;  /* 0x00007200ff0477ac */ /* 0x000e240008000a00 */
[----:B0-----:R-:W-:-:S04]  /*05b0*/  IADD3 R2, P0, PT, R9, UR4, RZ ;  /* 0x0000000409027c10 */ /* 0x001fc8000ff1e0ff */
[----:B------:R-:W-:-:S06]  /*05c0*/  IADD3.X R3, PT, PT, R8, UR5, RZ, P0, !PT ;  /* 0x0000000508037c10 */ /* 0x000fcc00087fe4ff */
[----:B------:R-:W2:Y:S02]  /*05d0*/  LDG.E R3, desc[UR8][R2.64] ;  /* 0x0000000802037981 */ /* 0x000ea4000c1e1900 */
[----:B--2---:R-:W-:-:S13]  /*05e0*/  FSETP.GE.AND P0, PT, R3, RZ, PT ;  /* 0x000000ff0300720b */ /* 0x004fda0003f06000 */
[----:B------:R-:W-:Y:S05]  /*05f0*/  @!P0 BRA `(.L_x_4) ;  /* 0x0000000000e88947 */ /* 0x000fea0003800000 */
[----:B------:R-:W-:-:S05]  /*0600*/  FADD R2, R0, -R3 ;  /* 0x8000000300027221 */ /* 0x000fca0000000000 */
[----:B------:R-:W-:-:S13]  /*0610*/  FSETP.GE.AND P0, PT, R2, RZ, PT ;  /* 0x000000ff0200720b */ /* 0x000fda0003f06000 */
[----:B------:R-:W-:Y:S05]  /*0620*/  @!P0 BRA `(.L_x_5) ;  /* 0x0000000000748947 */ /* 0x000fea0003800000 */
[----:B------:R-:W0:Y:S01]  /*0630*/  MUFU.RCP R11, R0 ;  /* 0x00000000000b7308 */ /* 0x000e220000001000 */
[----:B------:R-:W-:Y:S07]  /*0640*/  BSSY.RECONVERGENT B1, `(.L_x_6) ;  /* 0x000000c000017945 */ /* 0x000fee0003800200 */
[----:B------:R-:W1:Y:S01]  /*0650*/  FCHK P0, R3, R0 ;  /* 0x0000000003007302 */ /* 0x000e620000000000 */
[----:B0-----:R-:W-:-:S04]  /*0660*/  FFMA R2, -R0, R11, 1 ;  /* 0x3f80000000027423 */ /* 0x001fc8000000010b */
[----:B------:R-:W-:-:S04]  /*0670*/  FFMA R2, R11, R2, R11 ;  /* 0x000000020b027223 */ /* 0x000fc8000000000b */
[----:B------:R-:W-:-:S04]  /*0680*/  FFMA R11, R3, R2, RZ ;  /* 0x00000002030b7223 */ /* 0x000fc800000000ff */
[----:B------:R-:W-:-:S04]  /*0690*/  FFMA R12, -R0, R11, R3 ;  /* 0x0000000b000c7223 */ /* 0x000fc80000000103 */
[----:B------:R-:W-:Y:S01]  /*06a0*/  FFMA R11, R2, R12, R11 ;  /* 0x0000000c020b7223 */ /* 0x000fe2000000000b */
[----:B-1----:R-:W-:Y:S06]  /*06b0*/  @!P0 BRA `(.L_x_7) ;  /* 0x0000000000108947 */ /* 0x002fec0003800000 */
[----:B------:R-:W-:Y:S01]  /*06c0*/  MOV R2, R3 ;  /* 0x0000000300027202 */ /* 0x000fe20000000f00 */
[----:B------:R-:W-:Y:S01]  /*06d0*/  IMAD.MOV.U32 R3, RZ, RZ, R0 ;  /* 0x000000ffff037224 */ /* 0x000fe200078e0000 */
[----:B------:R-:W-:-:S07]  /*06e0*/  MOV R12, 0x700 ;  /* 0x00000700000c7802 */ /* 0x000fce0000000f00 */
[----:B------:R-:W-:Y:S05]  /*06f0*/  CALL.REL.NOINC `($__internal_1_$__cuda_sm3x_div_rn_noftz_f32_slowpath) ;  /* 0x00000014006c7944 */ /* 0x000fea0003c00000 */
.L_x_7:
[----:B------:R-:W-:Y:S05]  /*0700*/  BSYNC.RECONVERGENT B1 ;  /* 0x0000000000017941 */ /* 0x000fea0003800200 */
.L_x_6:
[----:B------:R-:W0:Y:S02]  /*0710*/  LDC.64 R2, c[0x0][0x3a8] ;  /* 0x0000ea00ff027b82 */ /* 0x000e240000000a00 */
[----:B0-----:R-:W-:-:S04]  /*0720*/  LEA R12, P0, R2, R4, 0x2 ;  /* 0x00000004020c7211 */ /* 0x001fc800078010ff */
[----:B------:R-:W-:-:S05]  /*0730*/  LEA.HI.X R13, R2, R5, R3, 0x2, P0 ;  /* 0x00000005020d7211 */ /* 0x000fca00000f1403 */
[----:B------:R0:W2:Y:S02]  /*0740*/  LDG.E R14, desc[UR8][R12.64+0x4] ;  /* 0x000004080c0e7981 */ /* 0x0000a4000c1e1900 */
[----:B0-----:R-:W-:Y:S02]  /*0750*/  IMAD.MOV.U32 R12, RZ, RZ, R4 ;  /* 0x000000ffff0c7224 */ /* 0x001fe400078e0004 */
[----:B------:R-:W-:-:S05]  /*0760*/  IMAD.MOV.U32 R13, RZ, RZ, R5 ;  /* 0x000000ffff0d7224 */ /* 0x000fca00078e0005 */
[----:B------:R-:W3:Y:S01]  /*0770*/  LDG.E R5, desc[UR8][R12.64+0x4] ;  /* 0x000004080c057981 */ /* 0x000ee2000c1e1900 */
[----:B------:R-:W-:Y:S01]  /*0780*/  FADD R0, -R11, 1 ;  /* 0x3f8000000b007421 */ /* 0x000fe20000000100 */
[----:B------:R-:W-:Y:S02]  /*0790*/  IADD3 R4, P0, PT, R7, -0x1, RZ ;  /* 0xffffffff07047810 */ /* 0x000fe40007f1e0ff */
[----:B------:R-:W-:Y:S01]  /*07a0*/  LOP3.LUT R2, RZ, R2, RZ, 0x33, !PT ;  /* 0x00000002ff027212 */ /* 0x000fe200078e33ff */
[----:B--2---:R-:W-:-:S04]  /*07b0*/  FMUL R15, R14, R11 ;  /* 0x0000000b0e0f7220 */ /* 0x004fc80000400000 */
[----:B---3--:R-:W-:Y:S01]  /*07c0*/  FFMA R15, R0, R5, R15 ;  /* 0x00000005000f7223 */ /* 0x008fe2000000000f */
[----:B------:R-:W-:Y:S02]  /*07d0*/  LOP3.LUT R5, RZ, R3, RZ, 0x33, !PT ;  /* 0x00000003ff057212 */ /* 0x000fe400078e33ff */
[----:B------:R-:W-:Y:S01]  /*07e0*/  IADD3.X R3, PT, PT, R6, -0x1, RZ, P0, !PT ;  /* 0xffffffff06037810 */ /* 0x000fe200007fe4ff */
[----:B------:R-:W-:Y:S06]  /*07f0*/  BRA `(.L_x_8) ;  /* 0x0000000c00907947 */ /* 0x000fec0003800000 */
.L_x_5:
        /* <DEDUP_REMOVED lines=9> */
[----:B------:R-:W-:Y:S01]  /*0890*/  IMAD.MOV.U32 R2, RZ, RZ, R0 ;  /* 0x000000ffff027224 */ /* 0x000fe200078e0000 */
[----:B------:R-:W-:-:S07]  /*08a0*/  MOV R12, 0x8c0 ;  /* 0x000008c0000c7802 */ /* 0x000fce0000000f00 */
[----:B------:R-:W-:Y:S05]  /*08b0*/  CALL.REL.NOINC `($__internal_1_$__cuda_sm3x_div_rn_noftz_f32_slowpath) ;  /* 0x0000001000fc7944 */ /* 0x000fea0003c00000 */
.L_x_10:
[----:B------:R-:W-:Y:S05]  /*08c0*/  BSYNC.RECONVERGENT B1 ;  /* 0x0000000000017941 */ /* 0x000fea0003800200 */
.L_x_9:
[----:B------:R-:W0:Y:S02]  /*08d0*/  LDC.64 R2, c[0x0][0x3a8] ;  /* 0x0000ea00ff027b82 */ /* 0x000e240000000a00 */
[----:B0-----:R-:W-:-:S04]  /*08e0*/  LEA R12, P0, R2, R4, 0x2 ;  /* 0x00000004020c7211 */ /* 0x001fc800078010ff */
[----:B------:R-:W-:-:S05]  /*08f0*/  LEA.HI.X R13, R2, R5, R3, 0x2, P0 ;  /* 0x00000005020d7211 */ /* 0x000fca00000f1403 */
[----:B------:R-:W2:Y:S04]  /*0900*/  LDG.E R4, desc[UR8][R12.64+0x4] ;  /* 0x000004080c047981 */ /* 0x000ea8000c1e1900 */
[----:B------:R-:W3:Y:S01]  /*0910*/  LDG.E R15, desc[UR8][R12.64] ;  /* 0x000000080c0f7981 */ /* 0x000ee2000c1e1900 */
[----:B------:R-:W-:Y:S01]  /*0920*/  FADD R0, -R11, 1 ;  /* 0x3f8000000b007421 */ /* 0x000fe20000000100 */
[----:B--2---:R-:W-:Y:S01]  /*0930*/  FMUL R5, R4, R11 ;  /* 0x0000000b04057220 */ /* 0x004fe20000400000 */
[-C--:B------:R-:W-:Y:S02]  /*0940*/  IADD3 R4, P0, PT, R7, -R2.reuse, RZ ;  /* 0x8000000207047210 */ /* 0x080fe40007f1e0ff */
[----:B------:R-:W-:Y:S01]  /*0950*/  LOP3.LUT R2, RZ, R2, RZ, 0x33, !PT ;  /* 0x00000002ff027212 */ /* 0x000fe200078e33ff */
[----:B---3--:R-:W-:Y:S01]  /*0960*/  FFMA R15, R0, R15, R5 ;  /* 0x0000000f000f7223 */ /* 0x008fe20000000005 */
[----:B------:R-:W-:-:S02]  /*0970*/  LOP3.LUT R5, RZ, R3, RZ, 0x33, !PT ;  /* 0x00000003ff057212 */ /* 0x000fc400078e33ff */
[----:B------:R-:W-:Y:S01]  /*0980*/  IADD3.X R3, PT, PT, R6, ~R3, RZ, P0, !PT ;  /* 0x8000000306037210 */ /* 0x000fe200007fe4ff */
[----:B------:R-:W-:Y:S06]  /*0990*/  BRA `(.L_x_8) ;  /* 0x0000000c00287947 */ /* 0x000fec0003800000 */
.L_x_4:
[----:B------:R-:W-:-:S05]  /*09a0*/  FADD R2, R0, R3 ;  /* 0x0000000300027221 */ /* 0x000fca0000000000 */
[----:B------:R-:W-:-:S13]  /*09b0*/  FSETP.GE.AND P0, PT, R2, RZ, PT ;  /* 0x000000ff0200720b */ /* 0x000fda0003f06000 */
[----:B------:R-:W-:Y:S05]  /*09c0*/  @!P0 BRA `(.L_x_11) ;  /* 0x0000000000888947 */ /* 0x000fea0003800000 */
[----:B------:R-:W0:Y:S01]  /*09d0*/  MUFU.RCP R11, R0 ;  /* 0x00000000000b7308 */ /* 0x000e220000001000 */
[----:B------:R-:W-:Y:S07]  /*09e0*/  BSSY.RECONVERGENT B1, `(.L_x_12) ;  /* 0x000000c000017945 */ /* 0x000fee0003800200 */
[----:B------:R-:W1:Y:S01]  /*09f0*/  FCHK P0, -R3, R0 ;  /* 0x0000000003007302 */ /* 0x000e620000000100 */
[----:B0-----:R-:W-:-:S04]  /*0a00*/  FFMA R2, -R0, R11, 1 ;  /* 0x3f80000000027423 */ /* 0x001fc8000000010b */
[----:B------:R-:W-:-:S04]  /*0a10*/  FFMA R13, R11, R2, R11 ;  /* 0x000000020b0d7223 */ /* 0x000fc8000000000b */
[----:B------:R-:W-:-:S04]  /*0a20*/  FFMA R2, -R3, R13, RZ ;  /* 0x0000000d03027223 */ /* 0x000fc800000001ff */
[----:B------:R-:W-:-:S04]  /*0a30*/  FFMA R11, -R0, R2, -R3 ;  /* 0x00000002000b7223 */ /* 0x000fc80000000903 */
[----:B------:R-:W-:Y:S01]  /*0a40*/  FFMA R11, R13, R11, R2 ;  /* 0x0000000b0d0b7223 */ /* 0x000fe20000000002 */
[----:B-1----:R-:W-:Y:S06]  /*0a50*/  @!P0 BRA `(.L_x_13) ;  /* 0x0000000000108947 */ /* 0x002fec0003800000 */
[----:B------:R-:W-:Y:S01]  /*0a60*/  FADD R2, -R3, -RZ ;  /* 0x800000ff03027221 */ /* 0x000fe20000000100 */
[----:B------:R-:W-:Y:S01]  /*0a70*/  IMAD.MOV.U32 R3, RZ, RZ, R0 ;  /* 0x000000ffff037224 */ /* 0x000fe200078e0000 */
[----:B------:R-:W-:-:S07]  /*0a80*/  MOV R12, 0xaa0 ;  /* 0x00000aa0000c7802 */ /* 0x000fce0000000f00 */
[----:B------:R-:W-:Y:S05]  /*0a90*/  CALL.REL.NOINC `($__internal_1_$__cuda_sm3x_div_rn_noftz_f32_slowpath) ;  /* 0x0000001000847944 */ /* 0x000fea0003c00000 */
.L_x_13:
[----:B------:R-:W-:Y:S05]  /*0aa0*/  BSYNC.RECONVERGENT B1 ;  /* 0x0000000000017941 */ /* 0x000fea0003800200 */
.L_x_12:
[----:B------:R-:W0:Y:S01]  /*0ab0*/  LDCU.64 UR4, c[0x0][0x3a8] ;  /* 0x00007500ff0477ac */ /* 0x000e220008000a00 */
[----:B------:R-:W1:Y:S01]  /*0ac0*/  LDCU.64 UR6, c[0x0][0x380] ;  /* 0x00007000ff0677ac */ /* 0x000e620008000a00 */
[----:B0-----:R-:W-:-:S04]  /*0ad0*/  IADD3 R0, P0, PT, R7, -UR4, RZ ;  /* 0x8000000407007c10 */ /* 0x001fc8000ff1e0ff */
[----:B------:R-:W-:Y:S02]  /*0ae0*/  IADD3.X R3, PT, PT, R6, ~UR5, RZ, P0, !PT ;  /* 0x8000000506037c10 */ /* 0x000fe400087fe4ff */
[----:B-1----:R-:W-:-:S04]  /*0af0*/  LEA R12, P0, R0, UR6, 0x2 ;  /* 0x00000006000c7c11 */ /* 0x002fc8000f8010ff */
[----:B------:R-:W-:-:S05]  /*0b00*/  LEA.HI.X R13, R0, UR7, R3, 0x2, P0 ;  /* 0x00000007000d7c11 */ /* 0x000fca00080f1403 */
[----:B------:R0:W2:Y:S02]  /*0b10*/  LDG.E R14, desc[UR8][R12.64+0x4] ;  /* 0x000004080c0e7981 */ /* 0x0000a4000c1e1900 */
[----:B0-----:R-:W-:Y:S02]  /*0b20*/  IMAD.MOV.U32 R12, RZ, RZ, R4 ;  /* 0x000000ffff0c7224 */ /* 0x001fe400078e0004 */
[----:B------:R-:W-:-:S05]  /*0b30*/  IMAD.MOV.U32 R13, RZ, RZ, R5 ;  /* 0x000000ffff0d7224 */ /* 0x000fca00078e0005 */
[----:B------:R-:W3:Y:S01]  /*0b40*/  LDG.E R15, desc[UR8][R12.64+0x4] ;  /* 0x000004080c0f7981 */ /* 0x000ee2000c1e1900 */
[----:B------:R-:W-:Y:S01]  /*0b50*/  FADD R0, -R11, 1 ;  /* 0x3f8000000b007421 */ /* 0x000fe20000000100 */
[C---:B------:R-:W-:Y:S02]  /*0b60*/  IADD3 R2, P0, PT, R7.reuse, UR4, RZ ;  /* 0x0000000407027c10 */ /* 0x040fe4000ff1e0ff */
[----:B------:R-:W-:Y:S01]  /*0b70*/  IADD3 R4, P1, PT, R7, -0x1, RZ ;  /* 0xffffffff07047810 */ /* 0x000fe20007f3e0ff */
[----:B------:R-:W-:Y:S01]  /*0b80*/  IMAD.MOV.U32 R7, RZ, RZ, -0x1 ;  /* 0xffffffffff077424 */ /* 0x000fe200078e00ff */
[----:B------:R-:W-:Y:S01]  /*0b90*/  IADD3.X R5, PT, PT, R6, UR5, RZ, P0, !PT ;  /* 0x0000000506057c10 */ /* 0x000fe200087fe4ff */
[----:B--2---:R-:W-:-:S04]  /*0ba0*/  FMUL R3, R14, R11 ;  /* 0x0000000b0e037220 */ /* 0x004fc80000400000 */
[----:B---3--:R-:W-:Y:S01]  /*0bb0*/  FFMA R15, R0, R15, R3 ;  /* 0x0000000f000f7223 */ /* 0x008fe20000000003 */
[----:B------:R-:W-:Y:S02]  /*0bc0*/  IADD3.X R3, PT, PT, R6, -0x1, RZ, P1, !PT ;  /* 0xffffffff06037810 */ /* 0x000fe40000ffe4ff */
[----:B------:R-:W-:Y:S01]  /*0bd0*/  MOV R6, 0xffffffff ;  /* 0xffffffff00067802 */ /* 0x000fe20000000f00 */
[----:B------:R-:W-:Y:S06]  /*0be0*/  BRA `(.L_x_8) ;  /* 0x0000000800947947 */ /* 0x000fec0003800000 */
.L_x_11:
[----:B------:R-:W0:Y:S01]  /*0bf0*/  MUFU.RCP R2, -R3 ;  /* 0x8000000300027308 */ /* 0x000e220000001000 */
[----:B------:R-:W-:Y:S07]  /*0c00*/  BSSY.RECONVERGENT B1, `(.L_x_14) ;  /* 0x000000c000017945 */ /* 0x000fee0003800200 */
[----:B------:R-:W1:Y:S01]  /*0c10*/  FCHK P0, R0, -R3 ;  /* 0x8000000300007302 */ /* 0x000e620000000000 */
[----:B0-----:R-:W-:-:S04]  /*0c20*/  FFMA R11, R3, R2, 1 ;  /* 0x3f800000030b7423 */ /* 0x001fc80000000002 */
[----:B------:R-:W-:-:S04]  /*0c30*/  FFMA R11, R2, R11, R2 ;  /* 0x0000000b020b7223 */ /* 0x000fc80000000002 */
[----:B------:R-:W-:-:S04]  /*0c40*/  FFMA R2, R0, R11, RZ ;  /* 0x0000000b00027223 */ /* 0x000fc800000000ff */
[----:B------:R-:W-:-:S04]  /*0c50*/  FFMA R12, R3, R2, R0 ;  /* 0x00000002030c7223 */ /* 0x000fc80000000000 */
[----:B------:R-:W-:Y:S01]  /*0c60*/  FFMA R11, R11, R12, R2 ;  /* 0x0000000c0b0b7223 */ /* 0x000fe20000000002 */
[----:B-1----:R-:W-:Y:S06]  /*0c70*/  @!P0 BRA `(.L_x_15) ;  /* 0x0000000000108947 */ /* 0x002fec0003800000 */
[----:B------:R-:W-:Y:S02]  /*0c80*/  IMAD.MOV.U32 R2, RZ, RZ, R0 ;  /* 0x000000ffff027224 */ /* 0x000fe400078e0000 */
[----:B------:R-:W-:Y:S01]  /*0c90*/  FADD R3, -R3, -RZ ;  /* 0x800000ff03037221 */ /* 0x000fe20000000100 */
[----:B------:R-:W-:-:S07]  /*0ca0*/  MOV R12, 0xcc0 ;  /* 0x00000cc0000c7802 */ /* 0x000fce0000000f00 */
[----:B------:R-:W-:Y:S05]  /*0cb0*/  CALL.REL.NOINC `($__internal_1_$__cuda_sm3x_div_rn_noftz_f32_slowpath) ;  /* 0x0000000c00fc7944 */ /* 0x000fea0003c00000 */
.L_x_15:
[----:B------:R-:W-:Y:S05]  /*0cc0*/  BSYNC.RECONVERGENT B1 ;  /* 0x0000000000017941 */ /* 0x000fea0003800200 */
.L_x_14:
[----:B------:R-:W0:Y:S02]  /*0cd0*/  LDC.64 R16, c[0x0][0x3a8] ;  /* 0x0000ea00ff107b82 */ /* 0x000e240000000a00 */
[----:B0-----:R-:W-:-:S04]  /*0ce0*/  LEA R12, P0, R16, R4, 0x2 ;  /* 0x00000004100c7211 */ /* 0x001fc800078010ff */
[----:B------:R-:W-:-:S05]  /*0cf0*/  LEA.HI.X R13, R16, R5, R17, 0x2, P0 ;  /* 0x00000005100d7211 */ /* 0x000fca00000f1411 */
[----:B------:R-:W2:Y:S04]  /*0d00*/  LDG.E R4, desc[UR8][R12.64+-0x4] ;  /* 0xfffffc080c047981 */ /* 0x000ea8000c1e1900 */
[----:B------:R-:W3:Y:S01]  /*0d10*/  LDG.E R15, desc[UR8][R12.64] ;  /* 0x000000080c0f7981 */ /* 0x000ee2000c1e1900 */
[----:B------:R-:W-:Y:S01]  /*0d20*/  IADD3 R2, P0, PT, R7, -R16, RZ ;  /* 0x8000001007027210 */ /* 0x000fe20007f1e0ff */
[----:B------:R-:W-:Y:S01]  /*0d30*/  FADD R0, -R11, 1 ;  /* 0x3f8000000b007421 */ /* 0x000fe20000000100 */
[----:B------:R-:W-:-:S03]  /*0d40*/  IMAD.MOV.U32 R7, RZ, RZ, 0x1 ;  /* 0x00000001ff077424 */ /* 0x000fc600078e00ff */
[----:B------:R-:W-:Y:S02]  /*0d50*/  IMAD.X R5, R6, 0x1, ~R17, P0 ;  /* 0x0000000106057824 */ /* 0x000fe400000e0e11 */
[----:B------:R-:W-:Y:S02]  /*0d60*/  HFMA2 R6, -RZ, RZ, 0, 0 ;  /* 0x00000000ff067431 */ /* 0x000fe400000001ff */
[----:B--2---:R-:W-:Y:S01]  /*0d70*/  FMUL R3, R4, R11 ;  /* 0x0000000b04037220 */ /* 0x004fe20000400000 */
[----:B------:R-:W-:-:S03]  /*0d80*/  IMAD.MOV.U32 R4, RZ, RZ, R2 ;  /* 0x000000ffff047224 */ /* 0x000fc600078e0002 */
[----:B---3--:R-:W-:Y:S01]  /*0d90*/  FFMA R15, R0, R15, R3 ;  /* 0x0000000f000f7223 */ /* 0x008fe20000000003 */
[----:B------:R-:W-:Y:S01]  /*0da0*/  IMAD.MOV.U32 R3, RZ, RZ, R5 ;  /* 0x000000ffff037224 */ /* 0x000fe200078e0005 */
[----:B------:R-:W-:Y:S06]  /*0db0*/  BRA `(.L_x_8) ;  /* 0x0000000800207947 */ /* 0x000fec0003800000 */
.L_x_3:
[----:B------:R-:W0:Y:S02]  /*0dc0*/  LDCU.64 UR4, c[0x0][0x390] ;  /* 0x00007200ff0477ac */ /* 0x000e240008000a00 */
[----:B0-----:R-:W-:-:S04]  /*0dd0*/  IADD3 R2, P0, PT, R9, UR4, RZ ;  /* 0x0000000409027c10 */ /* 0x001fc8000ff1e0ff */
[----:B------:R-:W-:-:S06]  /*0de0*/  IADD3.X R3, PT, PT, R8, UR5, RZ, P0, !PT ;  /* 0x0000000508037c10 */ /* 0x000fcc00087fe4ff */
[----:B------:R-:W2:Y:S02]  /*0df0*/  LDG.E R3, desc[UR8][R2.64] ;  /* 0x0000000802037981 */ /* 0x000ea4000c1e1900 */
[----:B--2---:R-:W-:-:S13]  /*0e00*/  FSETP.GE.AND P0, PT, R3, RZ, PT ;  /* 0x000000ff0300720b */ /* 0x004fda0003f06000 */
[----:B------:R-:W-:Y:S05]  /*0e10*/  @!P0 BRA `(.L_x_16) ;  /* 0x0000000000f88947 */ /* 0x000fea0003800000 */
        /* <DEDUP_REMOVED lines=13> */
[----:B------:R-:W-:-:S07]  /*0ef0*/  MOV R12, 0xf10 ;  /* 0x00000f10000c7802 */ /* 0x000fce0000000f00 */
[----:B------:R-:W-:Y:S05]  /*0f00*/  CALL.REL.NOINC `($__internal_1_$__cuda_sm3x_div_rn_noftz_f32_slowpath) ;  /* 0x0000000c00687944 */ /* 0x000fea0003c00000 */
.L_x_19:
[----:B------:R-:W-:Y:S05]  /*0f10*/  BSYNC.RECONVERGENT B1 ;  /* 0x0000000000017941 */ /* 0x000fea0003800200 */
.L_x_18:
        /* <DEDUP_REMOVED lines=8> */
[----:B------:R-:W-:Y:S01]  /*0fa0*/  IMAD.X R5, R6, 0x1, ~R17, P0 ;  /* 0x0000000106057824 */ /* 0x000fe200000e0e11 */
[----:B------:R-:W-:Y:S01]  /*0fb0*/  MOV R6, RZ ;  /* 0x000000ff00067202 */ /* 0x000fe20000000f00 */
[----:B--2---:R-:W-:Y:S01]  /*0fc0*/  FMUL R3, R4, R11 ;  /* 0x0000000b04037220 */ /* 0x004fe20000400000 */
[----:B------:R-:W-:-:S03]  /*0fd0*/  IMAD.MOV.U32 R4, RZ, RZ, R2 ;  /* 0x000000ffff047224 */ /* 0x000fc600078e0002 */
[----:B---3--:R-:W-:Y:S01]  /*0fe0*/  FFMA R15, R0, R15, R3 ;  /* 0x0000000f000f7223 */ /* 0x008fe20000000003 */
[----:B------:R-:W-:Y:S01]  /*0ff0*/  IMAD.MOV.U32 R3, RZ, RZ, R5 ;  /* 0x000000ffff037224 */ /* 0x000fe200078e0005 */
[----:B------:R-:W-:Y:S06]  /*1000*/  BRA `(.L_x_8) ;  /* 0x00000004008c7947 */ /* 0x000fec0003800000 */
.L_x_17:
        /* <DEDUP_REMOVED lines=13> */
.L_x_21:
[----:B------:R-:W-:Y:S05]  /*10e0*/  BSYNC.RECONVERGENT B1 ;  /* 0x0000000000017941 */ /* 0x000fea0003800200 */
.L_x_20:
[----:B------:R-:W0:Y:S02]  /*10f0*/  LDC.64 R2, c[0x0][0x3a8] ;  /* 0x0000ea00ff027b82 */ /* 0x000e240000000a00 */
[----:B0-----:R-:W-:-:S04]  /*1100*/  LEA R12, P0, R2, R4, 0x2 ;  /* 0x00000004020c7211 */ /* 0x001fc800078010ff */
[----:B------:R-:W-:-:S05]  /*1110*/  LEA.HI.X R13, R2, R5, R3, 0x2, P0 ;  /* 0x00000005020d7211 */ /* 0x000fca00000f1403 */
[----:B------:R0:W2:Y:S02]  /*1120*/  LDG.E R14, desc[UR8][R12.64+-0x4] ;  /* 0xfffffc080c0e7981 */ /* 0x0000a4000c1e1900 */
[----:B0-----:R-:W-:Y:S02]  /*1130*/  IMAD.MOV.U32 R12, RZ, RZ, R4 ;  /* 0x000000ffff0c7224 */ /* 0x001fe400078e0004 */
[----:B------:R-:W-:-:S05]  /*1140*/  IMAD.MOV.U32 R13, RZ, RZ, R5 ;  /* 0x000000ffff0d7224 */ /* 0x000fca00078e0005 */
[----:B------:R-:W3:Y:S01]  /*1150*/  LDG.E R15, desc[UR8][R12.64+-0x4] ;  /* 0xfffffc080c0f7981 */ /* 0x000ee2000c1e1900 */
[----:B------:R-:W-:Y:S01]  /*1160*/  IADD3 R2, P1, PT, R7, -R2, RZ ;  /* 0x8000000207027210 */ /* 0x000fe20007f3e0ff */
[----:B------:R-:W-:Y:S01]  /*1170*/  FADD R0, -R11, 1 ;  /* 0x3f8000000b007421 */ /* 0x000fe20000000100 */
[----:B------:R-:W-:Y:S01]  /*1180*/  IADD3 R4, P0, PT, R7, 0x1, RZ ;  /* 0x0000000107047810 */ /* 0x000fe20007f1e0ff */
[----:B------:R-:W-:Y:S01]  /*1190*/  IMAD.MOV.U32 R7, RZ, RZ, 0x1 ;  /* 0x00000001ff077424 */ /* 0x000fe200078e00ff */
[----:B------:R-:W-:-:S03]  /*11a0*/  IADD3.X R5, PT, PT, R6, ~R3, RZ, P1, !PT ;  /* 0x8000000306057210 */ /* 0x000fc60000ffe4ff */
[----:B------:R-:W-:Y:S02]  /*11b0*/  IMAD.X R3, RZ, RZ, R6, P0 ;  /* 0x000000ffff037224 */ /* 0x000fe400000e0606 */
[----:B------:R-:W-:Y:S02]  /*11c0*/  IMAD.MOV.U32 R6, RZ, RZ, RZ ;  /* 0x000000ffff067224 */ /* 0x000fe400078e00ff */
[----:B--2---:R-:W-:-:S04]  /*11d0*/  FMUL R17, R14, R11 ;  /* 0x0000000b0e117220 */ /* 0x004fc80000400000 */
[----:B---3--:R-:W-:Y:S01]  /*11e0*/  FFMA R15, R0, R15, R17 ;  /* 0x0000000f000f7223 */ /* 0x008fe20000000011 */
[----:B------:R-:W-:Y:S06]  /*11f0*/  BRA `(.L_x_8) ;  /* 0x0000000400107947 */ /* 0x000fec0003800000 */
.L_x_16:
[----:B------:R-:W-:-:S05]  /*1200*/  FADD R2, -R0, R3 ;  /* 0x0000000300027221 */ /* 0x000fca0000000100 */
        /* <DEDUP_REMOVED lines=12> */
[----:B------:R-:W-:Y:S02]  /*12d0*/  MOV R3, R0 ;  /* 0x0000000000037202 */ /* 0x000fe40000000f00 */
[----:B------:R-:W-:-:S07]  /*12e0*/  MOV R12, 0x1300 ;  /* 0x00001300000c7802 */ /* 0x000fce0000000f00 */
[----:B------:R-:W-:Y:S05]  /*12f0*/  CALL.REL.NOINC `($__internal_1_$__cuda_sm3x_div_rn_noftz_f32_slowpath) ;  /* 0x00000008006c7944 */ /* 0x000fea0003c00000 */
.L_x_24:
[----:B------:R-:W-:Y:S05]  /*1300*/  BSYNC.RECONVERGENT B1 ;  /* 0x0000000000017941 */ /* 0x000fea0003800200 */
.L_x_23:
[----:B------:R-:W0:Y:S02]  /*1310*/  LDCU.64 UR6, c[0x0][0x3a8] ;  /* 0x00007500ff0677ac */ /* 0x000e240008000a00 */
[----:B0-----:R-:W-:Y:S02]  /*1320*/  USHF.L.U32 UR4, UR6, 0x2, URZ ;  /* 0x0000000206047899 */ /* 0x001fe400080006ff */
[----:B------:R-:W-:Y:S02]  /*1330*/  USHF.L.U64.HI UR5, UR6, 0x2, UR7 ;  /* 0x0000000206057899 */ /* 0x000fe40008010207 */
[----:B------:R-:W-:Y:S02]  /*1340*/  ULOP3.LUT UR4, UR4, 0xfffffffc, URZ, 0x3c, !UPT ;  /* 0xfffffffc04047892 */ /* 0x000fe4000f8e3cff */
[----:B------:R-:W-:-:S04]  /*1350*/  ULOP3.LUT UR5, URZ, UR5, URZ, 0x33, !UPT ;  /* 0x00000005ff057292 */ /* 0x000fc8000f8e33ff */
[----:B------:R-:W-:-:S04]  /*1360*/  IADD3 R12, P0, PT, R4, UR4, RZ ;  /* 0x00000004040c7c10 */ /* 0x000fc8000ff1e0ff */
[----:B------:R-:W-:-:S05]  /*1370*/  IADD3.X R13, PT, PT, R5, UR5, RZ, P0, !PT ;  /* 0x00000005050d7c10 */ /* 0x000fca00087fe4ff */
[----:B------:R0:W2:Y:S02]  /*1380*/  LDG.E R14, desc[UR8][R12.64] ;  /* 0x000000080c0e7981 */ /* 0x0000a4000c1e1900 */
[----:B0-----:R-:W-:Y:S02]  /*1390*/  IMAD.MOV.U32 R12, RZ, RZ, R4 ;  /* 0x000000ffff0c7224 */ /* 0x001fe400078e0004 */
[----:B------:R-:W-:-:S05]  /*13a0*/  IMAD.MOV.U32 R13, RZ, RZ, R5 ;  /* 0x000000ffff0d7224 */ /* 0x000fca00078e0005 */
[----:B------:R-:W3:Y:S01]  /*13b0*/  LDG.E R15, desc[UR8][R12.64+-0x4] ;  /* 0xfffffc080c0f7981 */ /* 0x000ee2000c1e1900 */
[----:B------:R-:W-:Y:S01]  /*13c0*/  FADD R0, -R11, 1 ;  /* 0x3f8000000b007421 */ /* 0x000fe20000000100 */
[C---:B------:R-:W-:Y:S02]  /*13d0*/  IADD3 R4, P0, PT, R7.reuse, 0x1, RZ ;  /* 0x0000000107047810 */ /* 0x040fe40007f1e0ff */
[----:B------:R-:W-:Y:S01]  /*13e0*/  IADD3 R2, P1, PT, R7, UR6, RZ ;  /* 0x0000000607027c10 */ /* 0x000fe2000ff3e0ff */
[----:B------:R-:W-:-:S03]  /*13f0*/  IMAD.MOV.U32 R7, RZ, RZ, 0x1 ;  /* 0x00000001ff077424 */ /* 0x000fc600078e00ff */
[----:B------:R-:W-:Y:S01]  /*1400*/  IADD3.X R5, PT, PT, R6, UR7, RZ, P1, !PT ;  /* 0x0000000706057c10 */ /* 0x000fe20008ffe4ff */
[----:B--2---:R-:W-:-:S04]  /*1410*/  FMUL R3, R14, R11 ;  /* 0x0000000b0e037220 */ /* 0x004fc80000400000 */
[----:B---3--:R-:W-:Y:S01]  /*1420*/  FFMA R15, R0, R15, R3 ;  /* 0x0000000f000f7223 */ /* 0x008fe20000000003 */
[----:B------:R-:W-:Y:S02]  /*1430*/  IMAD.X R3, RZ, RZ, R6, P0 ;  /* 0x000000ffff037224 */ /* 0x000fe400000e0606 */
[----:B------:R-:W-:Y:S01]  /*1440*/  HFMA2 R6, -RZ, RZ, 0, 0 ;  /* 0x00000000ff067431 */ /* 0x000fe200000001ff */
[----:B------:R-:W-:Y:S06]  /*1450*/  BRA `(.L_x_8) ;  /* 0x0000000000787947 */ /* 0x000fec0003800000 */
.L_x_22:
        /* <DEDUP_REMOVED lines=12> */
.L_x_26:
[----:B------:R-:W-:Y:S05]  /*1520*/  BSYNC.RECONVERGENT B1 ;  /* 0x0000000000017941 */ /* 0x000fea0003800200 */
.L_x_25:
[----:B------:R-:W0:Y:S01]  /*1530*/  LDCU.64 UR4, c[0x0][0x3a8] ;  /* 0x00007500ff0477ac */ /* 0x000e220008000a00 */
[----:B------:R-:W1:Y:S01]  /*1540*/  LDCU.64 UR6, c[0x0][0x380] ;  /* 0x00007000ff0677ac */ /* 0x000e620008000a00 */
[----:B0-----:R-:W-:-:S04]  /*1550*/  IADD3 R0, P0, PT, R7, -UR4, RZ ;  /* 0x8000000407007c10 */ /* 0x001fc8000ff1e0ff */
[----:B------:R-:W-:Y:S02]  /*1560*/  IADD3.X R3, PT, PT, R6, ~UR5, RZ, P0, !PT ;  /* 0x8000000506037c10 */ /* 0x000fe400087fe4ff */
[----:B-1----:R-:W-:-:S04]  /*1570*/  LEA R12, P0, R0, UR6, 0x2 ;  /* 0x00000006000c7c11 */ /* 0x002fc8000f8010ff */
[----:B------:R-:W-:-:S05]  /*1580*/  LEA.HI.X R13, R0, UR7, R3, 0x2, P0 ;  /* 0x00000007000d7c11 */ /* 0x000fca00080f1403 */
[----:B------:R-:W2:Y:S04]  /*1590*/  LDG.E R4, desc[UR8][R12.64+-0x4] ;  /* 0xfffffc080c047981 */ /* 0x000ea8000c1e1900 */
[----:B------:R-:W3:Y:S01]  /*15a0*/  LDG.E R15, desc[UR8][R12.64] ;  /* 0x000000080c0f7981 */ /* 0x000ee2000c1e1900 */
[----:B------:R-:W-:Y:S01]  /*15b0*/  IADD3 R2, P0, PT, R7, UR4, RZ ;  /* 0x0000000407027c10 */ /* 0x000fe2000ff1e0ff */
[----:B------:R-:W-:Y:S01]  /*15c0*/  FADD R0, -R11, 1 ;  /* 0x3f8000000b007421 */ /* 0x000fe20000000100 */
[----:B------:R-:W-:Y:S02]  /*15d0*/  IMAD.MOV.U32 R7, RZ, RZ, 0x1 ;  /* 0x00000001ff077424 */ /* 0x000fe400078e00ff */
[----:B------:R-:W-:Y:S01]  /*15e0*/  IADD3.X R5, PT, PT, R6, UR5, RZ, P0, !PT ;  /* 0x0000000506057c10 */ /* 0x000fe200087fe4ff */
[----:B------:R-:W-:-:S02]  /*15f0*/  IMAD.MOV.U32 R6, RZ, RZ, RZ ;  /* 0x000000ffff067224 */ /* 0x000fc400078e00ff */
[----:B--2---:R-:W-:Y:S01]  /*1600*/  FMUL R3, R4, R11 ;  /* 0x0000000b04037220 */ /* 0x004fe20000400000 */
[----:B------:R-:W-:-:S03]  /*1610*/  IMAD.MOV.U32 R4, RZ, RZ, R2 ;  /* 0x000000ffff047224 */ /* 0x000fc600078e0002 */
[----:B---3--:R-:W-:Y:S01]  /*1620*/  FFMA R15, R0, R15, R3 ;  /* 0x0000000f000f7223 */ /* 0x008fe20000000003 */
[----:B------:R-:W-:-:S07]  /*1630*/  MOV R3, R5 ;  /* 0x0000000500037202 */ /* 0x000fce0000000f00 */
.L_x_8:
[----:B------:R-:W-:Y:S05]  /*1640*/  BSYNC.RECONVERGENT B0 ;  /* 0x0000000000007941 */ /* 0x000fea0003800200 */
.L_x_2:
[----:B------:R-:W0:Y:S01]  /*1650*/  LDCU.64 UR4, c[0x0][0x380] ;  /* 0x00007000ff0477ac */ /* 0x000e220008000a00 */
[----:B------:R-:W-:-:S05]  /*1660*/  IADD3 R7, P0, PT, R7, R2, RZ ;  /* 0x0000000207077210 */ /* 0x000fca0007f1e0ff */
[----:B------:R-:W-:Y:S01]  /*1670*/  IMAD.X R12, R6, 0x1, R5, P0 ;  /* 0x00000001060c7824 */ /* 0x000fe200000e0605 */
[C---:B0-----:R-:W-:Y:S02]  /*1680*/  LEA R6, P1, R7.reuse, UR4, 0x2 ;  /* 0x0000000407067c11 */ /* 0x041fe4000f8210ff */
[C---:B------:R-:W-:Y:S02]  /*1690*/  LEA R2, P0, R4.reuse, UR4, 0x2 ;  /* 0x0000000404027c11 */ /* 0x040fe4000f8010ff */
[----:B------:R-:W-:Y:S02]  /*16a0*/  LEA.HI.X R7, R7, UR5, R12, 0x2, P1 ;  /* 0x0000000507077c11 */ /* 0x000fe400088f140c */
[----:B------:R-:W-:-:S03]  /*16b0*/  LEA.HI.X R3, R4, UR5, R3, 0x2, P0 ;  /* 0x0000000504037c11 */ /* 0x000fc600080f1403 */
[----:B------:R-:W2:Y:S04]  /*16c0*/  LDG.E R6, desc[UR8][R6.64] ;  /* 0x0000000806067981 */ /* 0x000ea8000c1e1900 */
[----:B------:R-:W3:Y:S01]  /*16d0*/  LDG.E R3, desc[UR8][R2.64] ;  /* 0x0000000802037981 */ /* 0x000ee2000c1e1900 */
[----:B--2---:R-:W-:-:S04]  /*16e0*/  FMUL R4, R6, R11 ;  /* 0x0000000b06047220 */ /* 0x004fc80000400000 */
[----:B---3--:R-:W-:-:S05]  /*16f0*/  FFMA R4, R3, R0, R4 ;  /* 0x0000000003047223 */ /* 0x008fca0000000004 */
[----:B------:R-:W-:-:S04]  /*1700*/  FMNMX R15, R4, R15, !PT ;  /* 0x0000000f040f7209 */ /* 0x000fc80007800000 */
[----:B------:R-:W-:-:S13]  /*1710*/  FSETP.GT.AND P0, PT, R15, R10, PT ;  /* 0x0000000a0f00720b */ /* 0x000fda0003f04000 */
[----:B------:R-:W0:Y:S02]  /*1720*/  @P0 LDC.64 R4, c[0x0][0x398] ;  /* 0x0000e600ff040b82 */ /* 0x000e240000000a00 */
[----:B0-----:R-:W-:-:S05]  /*1730*/  @P0 IADD3 R4, P1, PT, R9, R4, RZ ;  /* 0x0000000409040210 */ /* 0x001fca0007f3e0ff */
[----:B------:R-:W-:-:S05]  /*1740*/  @P0 IMAD.X R5, R8, 0x1, R5, P1 ;  /* 0x0000000108050824 */ /* 0x000fca00008e0605 */
[----:B------:R0:W-:Y:S01]  /*1750*/  @P0 STG.E desc[UR8][R4.64], RZ ;  /* 0x000000ff04000986 */ /* 0x0001e2000c101908 */
[----:B------:R-:W-:Y:S05]  /*1760*/  @P0 EXIT ;  /* 0x000000000000094d */ /* 0x000fea0003800000 */
[----:B------:R-:W1:Y:S02]  /*1770*/  LDCU.64 UR4, c[0x0][0x398] ;  /* 0x00007300ff0477ac */ /* 0x000e640008000a00 */
[----:B-1----:R-:W-:-:S04]  /*1780*/  IADD3 R2, P0, PT, R9, UR4, RZ ;  /* 0x0000000409027c10 */ /* 0x002fc8000ff1e0ff */
[----:B------:R-:W-:-:S05]  /*1790*/  IADD3.X R3, PT, PT, R8, UR5, RZ, P0, !PT ;  /* 0x0000000508037c10 */ /* 0x000fca00087fe4ff */
[----:B------:R-:W-:Y:S01]  /*17a0*/  STG.E desc[UR8][R2.64], R10 ;  /* 0x0000000a02007986 */ /* 0x000fe2000c101908 */
[----:B------:R-:W-:Y:S05]  /*17b0*/  EXIT ;  /* 0x000000000000794d */ /* 0x000fea0003800000 */
        .weak           $__internal_0_$__cuda_sm20_rem_s64
        .type           $__internal_0_$__cuda_sm20_rem_s64,@function
        .size           $__internal_0_$__cuda_sm20_rem_s64,($__internal_1_$__cuda_sm3x_div_rn_noftz_f32_slowpath - $__internal_0_$__cuda_sm20_rem_s64)
$__internal_0_$__cuda_sm20_rem_s64:
[----:B------:R-:W0:Y:S02]  /*17c0*/  LDCU.64 UR6, c[0x0][0x3a8] ;  /* 0x00007500ff0677ac */ /* 0x000e240008000a00 */
[----:B0-----:R-:W-:Y:S02]  /*17d0*/  UIADD3 UR4, UP1, UPT, URZ, -UR6, URZ ;  /* 0x80000006ff047290 */ /* 0x001fe4000ff3e0ff */
[----:B------:R-:W-:Y:S02]  /*17e0*/  UISETP.GE.AND UP0, UPT, UR7, URZ, UPT ;  /* 0x000000ff0700728c */ /* 0x000fe4000bf06270 */
[----:B------:R-:W-:Y:S02]  /*17f0*/  UIADD3.X UR5, UPT, UPT, URZ, ~UR7, URZ, UP1, !UPT ;  /* 0x80000007ff057290 */ /* 0x000fe40008ffe4ff */
[----:B------:R-:W-:Y:S02]  /*1800*/  USEL UR4, UR4, UR6, !UP0 ;  /* 0x0000000604047287 */ /* 0x000fe4000c000000 */
[----:B------:R-:W-:-:S09]  /*1810*/  USEL UR5, UR5, UR7, !UP0 ;  /* 0x0000000705057287 */ /* 0x000fd2000c000000 */
[----:B------:R-:W0:Y:S08]  /*1820*/  I2F.U64.RP R8, UR4 ;  /* 0x0000000400087d12 */ /* 0x000e300008309000 */
[----:B0-----:R-:W0:Y:S02]  /*1830*/  MUFU.RCP R8, R8 ;  /* 0x0000000800087308 */ /* 0x001e240000001000 */
[----:B0-----:R-:W-:Y:S01]  /*1840*/  VIADD R2, R8, 0x1ffffffe ;  /* 0x1ffffffe08027836 */ /* 0x001fe20000000000 */
[----:B------:R-:W-:-:S05]  /*1850*/  IADD3 R8, P4, PT, RZ, -R7, RZ ;  /* 0x80000007ff087210 */ /* 0x000fca0007f9e0ff */
[----:B------:R-:W0:Y:S02]  /*1860*/  F2I.U64.TRUNC R2, R2 ;  /* 0x0000000200027311 */ /* 0x000e24000020d800 */
[----:B0-----:R-:W-:-:S04]  /*1870*/  IMAD.WIDE.U32 R4, R2, UR4, RZ ;  /* 0x0000000402047c25 */ /* 0x001fc8000f8e00ff */
[----:B------:R-:W-:Y:S01]  /*1880*/  IMAD R5, R2, UR5, R5 ;  /* 0x0000000502057c24 */ /* 0x000fe2000f8e0205 */
[----:B------:R-:W-:-:S03]  /*1890*/  IADD3 R9, P0, PT, RZ, -R4, RZ ;  /* 0x80000004ff097210 */ /* 0x000fc60007f1e0ff */
[----:B------:R-:W-:Y:S02]  /*18a0*/  IMAD R5, R3, UR4, R5 ;  /* 0x0000000403057c24 */ /* 0x000fe4000f8e0205 */
[----:B------:R-:W-:-:S04]  /*18b0*/  IMAD.HI.U32 R4, R2, R9, RZ ;  /* 0x0000000902047227 */ /* 0x000fc800078e00ff */
[----:B------:R-:W-:Y:S01]  /*18c0*/  IMAD.X R11, RZ, RZ, ~R5, P0 ;  /* 0x000000ffff0b7224 */ /* 0x000fe200000e0e05 */
[----:B------:R-:W-:-:S03]  /*18d0*/  MOV R5, R2 ;  /* 0x0000000200057202 */ /* 0x000fc60000000f00 */
[-C--:B------:R-:W-:Y:S02]  /*18e0*/  IMAD R13, R3, R11.reuse, RZ ;  /* 0x0000000b030d7224 */ /* 0x080fe400078e02ff */
[----:B------:R-:W-:-:S04]  /*18f0*/  IMAD.WIDE.U32 R4, P0, R2, R11, R4 ;  /* 0x0000000b02047225 */ /* 0x000fc80007800004 */
[----:B------:R-:W-:-:S04]  /*1900*/  IMAD.HI.U32 R11, R3, R11, RZ ;  /* 0x0000000b030b7227 */ /* 0x000fc800078e00ff */
[----:B------:R-:W-:-:S05]  /*1910*/  IMAD.HI.U32 R4, P1, R3, R9, R4 ;  /* 0x0000000903047227 */ /* 0x000fca0007820004 */
[----:B------:R-:W-:Y:S01]  /*1920*/  IADD3 R5, P2, PT, R13, R4, RZ ;  /* 0x000000040d057210 */ /* 0x000fe20007f5e0ff */
[----:B------:R-:W-:-:S04]  /*1930*/  IMAD.X R4, R11, 0x1, R3, P0 ;  /* 0x000000010b047824 */ /* 0x000fc800000e0603 */
[C---:B------:R-:W-:Y:S01]  /*1940*/  IMAD.WIDE.U32 R2, R5.reuse, UR4, RZ ;  /* 0x0000000405027c25 */ /* 0x040fe2000f8e00ff */
[----:B------:R-:W-:Y:S02]  /*1950*/  IADD3.X R9, PT, PT, RZ, RZ, R4, P2, P1 ;  /* 0x000000ffff097210 */ /* 0x000fe400017e2404 */
[----:B------:R-:W-:Y:S01]  /*1960*/  ISETP.GE.AND P1, PT, R6, RZ, PT ;  /* 0x000000ff0600720c */ /* 0x000fe20003f26270 */
[----:B------:R-:W-:Y:S01]  /*1970*/  IMAD R4, R5, UR5, R3 ;  /* 0x0000000505047c24 */ /* 0x000fe2000f8e0203 */
[----:B------:R-:W-:Y:S02]  /*1980*/  IADD3 R3, P0, PT, RZ, -R2, RZ ;  /* 0x80000002ff037210 */ /* 0x000fe40007f1e0ff */
[----:B------:R-:W-:Y:S01]  /*1990*/  SEL R8, R8, R7, !P1 ;  /* 0x0000000708087207 */ /* 0x000fe20004800000 */
[----:B------:R-:W-:Y:S02]  /*19a0*/  IMAD R2, R9, UR4, R4 ;  /* 0x0000000409027c24 */ /* 0x000fe4000f8e0204 */
[----:B------:R-:W-:-:S04]  /*19b0*/  IMAD.HI.U32 R4, R5, R3, RZ ;  /* 0x0000000305047227 */ /* 0x000fc800078e00ff */
[----:B------:R-:W-:-:S04]  /*19c0*/  IMAD.X R2, RZ, RZ, ~R2, P0 ;  /* 0x000000ffff027224 */ /* 0x000fc800000e0e02 */
[----:B------:R-:W-:-:S04]  /*19d0*/  IMAD.WIDE.U32 R4, P0, R5, R2, R4 ;  /* 0x0000000205047225 */ /* 0x000fc80007800004 */
[----:B------:R-:W-:-:S04]  /*19e0*/  IMAD.HI.U32 R5, P2, R9, R3, R4 ;  /* 0x0000000309057227 */ /* 0x000fc80007840004 */
[CC--:B------:R-:W-:Y:S02]  /*19f0*/  IMAD R4, R9.reuse, R2.reuse, RZ ;  /* 0x0000000209047224 */ /* 0x0c0fe400078e02ff */
[----:B------:R-:W-:Y:S02]  /*1a00*/  IMAD.X R3, RZ, RZ, ~R6, P4 ;  /* 0x000000ffff037224 */ /* 0x000fe400020e0e06 */
[----:B------:R-:W-:Y:S01]  /*1a10*/  IMAD.HI.U32 R2, R9, R2, RZ ;  /* 0x0000000209027227 */ /* 0x000fe200078e00ff */
[----:B------:R-:W-:Y:S02]  /*1a20*/  IADD3 R5, P3, PT, R4, R5, RZ ;  /* 0x0000000504057210 */ /* 0x000fe40007f7e0ff */
[----:B------:R-:W-:Y:S01]  /*1a30*/  SEL R10, R3, R6, !P1 ;  /* 0x00000006030a7207 */ /* 0x000fe20004800000 */
[----:B------:R-:W-:Y:S02]  /*1a40*/  HFMA2 R3, -RZ, RZ, 0, 0 ;  /* 0x00000000ff037431 */ /* 0x000fe400000001ff */
[----:B------:R-:W-:-:S02]  /*1a50*/  IMAD.X R9, R2, 0x1, R9, P0 ;  /* 0x0000000102097824 */ /* 0x000fc400000e0609 */
[----:B------:R-:W-:-:S03]  /*1a60*/  IMAD.HI.U32 R2, R5, R8, RZ ;  /* 0x0000000805027227 */ /* 0x000fc600078e00ff */
[----:B------:R-:W-:Y:S01]  /*1a70*/  IADD3.X R9, PT, PT, RZ, RZ, R9, P3, P2 ;  /* 0x000000ffff097210 */ /* 0x000fe20001fe4409 */
[----:B------:R-:W-:-:S04]  /*1a80*/  IMAD.WIDE.U32 R2, R5, R10, R2 ;  /* 0x0000000a05027225 */ /* 0x000fc800078e0002 */
[C---:B------:R-:W-:Y:S02]  /*1a90*/  IMAD R5, R9.reuse, R10, RZ ;  /* 0x0000000a09057224 */ /* 0x040fe400078e02ff */
[----:B------:R-:W-:-:S04]  /*1aa0*/  IMAD.HI.U32 R2, P0, R9, R8, R2 ;  /* 0x0000000809027227 */ /* 0x000fc80007800002 */
[----:B------:R-:W-:Y:S01]  /*1ab0*/  IMAD.HI.U32 R4, R9, R10, RZ ;  /* 0x0000000a09047227 */ /* 0x000fe200078e00ff */
[----:B------:R-:W-:-:S03]  /*1ac0*/  IADD3 R5, P2, PT, R5, R2, RZ ;  /* 0x0000000205057210 */ /* 0x000fc60007f5e0ff */
[----:B------:R-:W-:Y:S02]  /*1ad0*/  IMAD.X R4, RZ, RZ, R4, P0 ;  /* 0x000000ffff047224 */ /* 0x000fe400000e0604 */
[----:B------:R-:W-:-:S04]  /*1ae0*/  IMAD.WIDE.U32 R2, R5, UR4, RZ ;  /* 0x0000000405027c25 */ /* 0x000fc8000f8e00ff */
[----:B------:R-:W-:Y:S01]  /*1af0*/  IMAD.X R4, RZ, RZ, R4, P2 ;  /* 0x000000ffff047224 */ /* 0x000fe200010e0604 */
[----:B------:R-:W-:Y:S01]  /*1b00*/  IADD3 R8, P2, PT, -R2, R8, RZ ;  /* 0x0000000802087210 */ /* 0x000fe20007f5e1ff */
[----:B------:R-:W-:-:S03]  /*1b10*/  IMAD R5, R5, UR5, R3 ;  /* 0x0000000505057c24 */ /* 0x000fc6000f8e0203 */
[----:B------:R-:W-:Y:S01]  /*1b20*/  ISETP.GE.U32.AND P0, PT, R8, UR4, PT ;  /* 0x0000000408007c0c */ /* 0x000fe2000bf06070 */
[----:B------:R-:W-:-:S04]  /*1b30*/  IMAD R4, R4, UR4, R5 ;  /* 0x0000000404047c24 */ /* 0x000fc8000f8e0205 */
[----:B------:R-:W-:Y:S01]  /*1b40*/  IMAD.X R5, R10, 0x1, ~R4, P2 ;  /* 0x000000010a057824 */ /* 0x000fe200010e0e04 */
[----:B------:R-:W-:-:S04]  /*1b50*/  IADD3 R3, P2, PT, R8, -UR4, RZ ;  /* 0x8000000408037c10 */ /* 0x000fc8000ff5e0ff */
[C---:B------:R-:W-:Y:S02]  /*1b60*/  ISETP.GE.U32.AND.EX P0, PT, R5.reuse, UR5, PT, P0 ;  /* 0x0000000505007c0c */ /* 0x040fe4000bf06100 */
[----:B------:R-:W-:Y:S02]  /*1b70*/  IADD3.X R2, PT, PT, R5, ~UR5, RZ, P2, !PT ;  /* 0x8000000505027c10 */ /* 0x000fe400097fe4ff */
[----:B------:R-:W-:Y:S02]  /*1b80*/  SEL R3, R3, R8, P0 ;  /* 0x0000000803037207 */ /* 0x000fe40000000000 */
[----:B------:R-:W-:Y:S02]  /*1b90*/  SEL R2, R2, R5, P0 ;  /* 0x0000000502027207 */ /* 0x000fe40000000000 */
[C---:B------:R-:W-:Y:S02]  /*1ba0*/  ISETP.GE.U32.AND P0, PT, R3.reuse, UR4, PT ;  /* 0x0000000403007c0c */ /* 0x040fe4000bf06070 */
[----:B------:R-:W-:-:S02]  /*1bb0*/  IADD3 R4, P2, PT, R3, -UR4, RZ ;  /* 0x8000000403047c10 */ /* 0x000fc4000ff5e0ff */
[C---:B------:R-:W-:Y:S02]  /*1bc0*/  ISETP.GE.U32.AND.EX P0, PT, R2.reuse, UR5, PT, P0 ;  /* 0x0000000502007c0c */ /* 0x040fe4000bf06100 */
[----:B------:R-:W-:Y:S02]  /*1bd0*/  IADD3.X R5, PT, PT, R2, ~UR5, RZ, P2, !PT ;  /* 0x8000000502057c10 */ /* 0x000fe400097fe4ff */
[----:B------:R-:W-:Y:S02]  /*1be0*/  SEL R4, R4, R3, P0 ;  /* 0x0000000304047207 */ /* 0x000fe40000000000 */
[----:B------:R-:W-:Y:S02]  /*1bf0*/  SEL R5, R5, R2, P0 ;  /* 0x0000000205057207 */ /* 0x000fe40000000000 */
[----:B------:R-:W-:Y:S02]  /*1c00*/  IADD3 R3, P2, PT, RZ, -R4, RZ ;  /* 0x80000004ff037210 */ /* 0x000fe40007f5e0ff */
[----:B------:R-:W-:-:S02]  /*1c10*/  ISETP.NE.U32.AND P0, PT, RZ, UR6, PT ;  /* 0x00000006ff007c0c */ /* 0x000fc4000bf05070 */
[----:B------:R-:W-:Y:S01]  /*1c20*/  SEL R4, R3, R4, !P1 ;  /* 0x0000000403047207 */ /* 0x000fe20004800000 */
[----:B------:R-:W-:Y:S01]  /*1c30*/  IMAD.X R2, RZ, RZ, ~R5, P2 ;  /* 0x000000ffff027224 */ /* 0x000fe200010e0e05 */
[----:B------:R-:W-:Y:S01]  /*1c40*/  ISETP.NE.AND.EX P0, PT, RZ, UR7, PT, P0 ;  /* 0x00000007ff007c0c */ /* 0x000fe2000bf05300 */
[----:B------:R-:W-:-:S03]  /*1c50*/  IMAD.MOV.U32 R3, RZ, RZ, 0x0 ;  /* 0x00000000ff037424 */ /* 0x000fc600078e00ff */
[----:B------:R-:W-:Y:S02]  /*1c60*/  SEL R5, R2, R5, !P1 ;  /* 0x0000000502057207 */ /* 0x000fe40004800000 */
[----:B------:R-:W-:Y:S02]  /*1c70*/  MOV R2, R0 ;  /* 0x0000000000027202 */ /* 0x000fe40000000f00 */
[----:B------:R-:W-:Y:S02]  /*1c80*/  SEL R4, R4, 0xffffffff, P0 ;  /* 0xffffffff04047807 */ /* 0x000fe40000000000 */
[----:B------:R-:W-:Y:S01]  /*1c90*/  SEL R5, R5, 0xffffffff, P0 ;  /* 0xffffffff05057807 */ /* 0x000fe20000000000 */
[----:B------:R-:W-:Y:S06]  /*1ca0*/  RET.REL.NODEC R2 `(cu_suppress_non_max) ;  /* 0xffffffe002d47950 */ /* 0x000fec0003c3ffff */
        .weak           $__internal_1_$__cuda_sm3x_div_rn_noftz_f32_slowpath
        .type           $__internal_1_$__cuda_sm3x_div_rn_noftz_f32_slowpath,@function
        .size           $__internal_1_$__cuda_sm3x_div_rn_noftz_f32_slowpath,(.L_x_40 - $__internal_1_$__cuda_sm3x_div_rn_noftz_f32_slowpath)
$__internal_1_$__cuda_sm3x_div_rn_noftz_f32_slowpath:
[----:B------:R-:W-:Y:S01]  /*1cb0*/  SHF.R.U32.HI R13, RZ, 0x17, R3 ;  /* 0x00000017ff0d7819 */ /* 0x000fe20000011603 */
[----:B------:R-:W-:Y:S01]  /*1cc0*/  BSSY.RECONVERGENT B2, `(.L_x_27) ;  /* 0x0000062000027945 */ /* 0x000fe20003800200 */
[----:B------:R-:W-:Y:S02]  /*1cd0*/  SHF.R.U32.HI R0, RZ, 0x17, R2 ;  /* 0x00000017ff007819 */ /* 0x000fe40000011602 */
[----:B------:R-:W-:Y:S02]  /*1ce0*/  LOP3.LUT R13, R13, 0xff, RZ, 0xc0, !PT ;  /* 0x000000ff0d0d7812 */ /* 0x000fe400078ec0ff */
[----:B------:R-:W-:-:S03]  /*1cf0*/  LOP3.LUT R16, R0, 0xff, RZ, 0xc0, !PT ;  /* 0x000000ff00107812 */ /* 0x000fc600078ec0ff */
[----:B------:R-:W-:Y:S02]  /*1d00*/  VIADD R14, R13, 0xffffffff ;  /* 0xffffffff0d0e7836 */ /* 0x000fe40000000000 */
[----:B------:R-:W-:-:S03]  /*1d10*/  VIADD R0, R16, 0xffffffff ;  /* 0xffffffff10007836 */ /* 0x000fc60000000000 */
[----:B------:R-:W-:-:S04]  /*1d20*/  ISETP.GT.U32.AND P0, PT, R14, 0xfd, PT ;  /* 0x000000fd0e00780c */ /* 0x000fc80003f04070 */
[----:B------:R-:W-:-:S13]  /*1d30*/  ISETP.GT.U32.OR P0, PT, R0, 0xfd, P0 ;  /* 0x000000fd0000780c */ /* 0x000fda0000704470 */
[----:B------:R-:W-:Y:S01]  /*1d40*/  @!P0 IMAD.MOV.U32 R11, RZ, RZ, RZ ;  /* 0x000000ffff0b8224 */ /* 0x000fe200078e00ff */
[----:B------:R-:W-:Y:S06]  /*1d50*/  @!P0 BRA `(.L_x_28) ;  /* 0x00000000005c8947 */ /* 0x000fec0003800000 */
[----:B------:R-:W-:Y:S02]  /*1d60*/  FSETP.GTU.FTZ.AND P0, PT, |R2|, +INF , PT ;  /* 0x7f8000000200780b */ /* 0x000fe40003f1c200 */
[----:B------:R-:W-:-:S04]  /*1d70*/  FSETP.GTU.FTZ.AND P1, PT, |R3|, +INF , PT ;  /* 0x7f8000000300780b */ /* 0x000fc80003f3c200 */
[----:B------:R-:W-:-:S13]  /*1d80*/  PLOP3.LUT P0, PT, P0, P1, PT, 0xf8, 0x8f ;  /* 0x00000000008f781c */ /* 0x000fda0000703f70 */
[----:B------:R-:W-:Y:S05]  /*1d90*/  @P0 BRA `(.L_x_29) ;  /* 0x00000004004c0947 */ /* 0x000fea0003800000 */
[----:B------:R-:W-:-:S13]  /*1da0*/  LOP3.LUT P0, RZ, R3, 0x7fffffff, R2, 0xc8, !PT ;  /* 0x7fffffff03ff7812 */ /* 0x000fda000780c802 */
[----:B------:R-:W-:Y:S05]  /*1db0*/  @!P0 BRA `(.L_x_30) ;  /* 0x00000004003c8947 */ /* 0x000fea0003800000 */
[C---:B------:R-:W-:Y:S02]  /*1dc0*/  FSETP.NEU.FTZ.AND P1, PT, |R2|.reuse, +INF , PT ;  /* 0x7f8000000200780b */ /* 0x040fe40003f3d200 */
[----:B------:R-:W-:Y:S02]  /*1dd0*/  FSETP.NEU.FTZ.AND P2, PT, |R3|, +INF , PT ;  /* 0x7f8000000300780b */ /* 0x000fe40003f5d200 */
[----:B------:R-:W-:-:S11]  /*1de0*/  FSETP.NEU.FTZ.AND P0, PT, |R2|, +INF , PT ;  /* 0x7f8000000200780b */ /* 0x000fd60003f1d200 */
[----:B------:R-:W-:Y:S05]  /*1df0*/  @!P2 BRA !P1, `(.L_x_30) ;  /* 0x00000004002ca947 */ /* 0x000fea0004800000 */
[----:B------:R-:W-:-:S04]  /*1e00*/  LOP3.LUT P1, RZ, R2, 0x7fffffff, RZ, 0xc0, !PT ;  /* 0x7fffffff02ff7812 */ /* 0x000fc8000782c0ff */
[----:B------:R-:W-:-:S13]  /*1e10*/  PLOP3.LUT P1, PT, P2, P1, PT, 0x2f, 0xf2 ;  /* 0x0000000000f2781c */ /* 0x000fda0001722577 */
[----:B------:R-:W-:Y:S05]  /*1e20*/  @P1 BRA `(.L_x_31) ;  /* 0x0000000400181947 */ /* 0x000fea0003800000 */
[----:B------:R-:W-:-:S04]  /*1e30*/  LOP3.LUT P1, RZ, R3, 0x7fffffff, RZ, 0xc0, !PT ;  /* 0x7fffffff03ff7812 */ /* 0x000fc8000782c0ff */
[----:B------:R-:W-:-:S13]  /*1e40*/  PLOP3.LUT P0, PT, P0, P1, PT, 0x2f, 0xf2 ;  /* 0x0000000000f2781c */ /* 0x000fda0000702577 */
[----:B------:R-:W-:Y:S05]  /*1e50*/  @P0 BRA `(.L_x_32) ;  /* 0x0000000400000947 */ /* 0x000fea0003800000 */
[----:B------:R-:W-:Y:S02]  /*1e60*/  ISETP.GE.AND P0, PT, R0, RZ, PT ;  /* 0x000000ff0000720c */ /* 0x000fe40003f06270 */
[----:B------:R-:W-:-:S11]  /*1e70*/  ISETP.GE.AND P1, PT, R14, RZ, PT ;  /* 0x000000ff0e00720c */ /* 0x000fd60003f26270 */
[----:B------:R-:W-:Y:S01]  /*1e80*/  @P0 MOV R11, RZ ;  /* 0x000000ff000b0202 */ /* 0x000fe20000000f00 */
[----:B------:R-:W-:Y:S02]  /*1e90*/  @!P0 IMAD.MOV.U32 R11, RZ, RZ, -0x40 ;  /* 0xffffffc0ff0b8424 */ /* 0x000fe400078e00ff */
[----:B------:R-:W-:Y:S01]  /*1ea0*/  @!P0 FFMA R2, R2, 1.84467440737095516160e+19, RZ ;  /* 0x5f80000002028823 */ /* 0x000fe200000000ff */
[----:B------:R-:W-:Y:S01]  /*1eb0*/  @!P1 FFMA R3, R3, 1.84467440737095516160e+19, RZ ;  /* 0x5f80000003039823 */ /* 0x000fe200000000ff */
[----:B------:R-:W-:-:S07]  /*1ec0*/  @!P1 VIADD R11, R11, 0x40 ;  /* 0x000000400b0b9836 */ /* 0x000fce0000000000 */
.L_x_28:
[----:B------:R-:W-:Y:S01]  /*1ed0*/  LEA R0, R13, 0xc0800000, 0x17 ;  /* 0xc08000000d007811 */ /* 0x000fe200078eb8ff */
[----:B------:R-:W-:Y:S04]  /*1ee0*/  BSSY.RECONVERGENT B3, `(.L_x_33) ;  /* 0x0000036000037945 */ /* 0x000fe80003800200 */
[----:B------:R-:W-:Y:S02]  /*1ef0*/  IMAD.IADD R14, R3, 0x1, -R0 ;  /* 0x00000001030e7824 */ /* 0x000fe400078e0a00 */
[----:B------:R-:W-:Y:S02]  /*1f00*/  VIADD R3, R16, 0xffffff81 ;  /* 0xffffff8110037836 */ /* 0x000fe40000000000 */
[----:B------:R0:W1:Y:S01]  /*1f10*/  MUFU.RCP R15, R14 ;  /* 0x0000000e000f7308 */ /* 0x0000620000001000 */
[----:B------:R-:W-:Y:S01]  /*1f20*/  FADD.FTZ R17, -R14, -RZ ;  /* 0x800000ff0e117221 */ /* 0x000fe20000010100 */
[C---:B------:R-:W-:Y:S01]  /*1f30*/  IMAD R0, R3.reuse, -0x800000, R2 ;  /* 0xff80000003007824 */ /* 0x040fe200078e0202 */
[----:B0-----:R-:W-:-:S04]  /*1f40*/  IADD3 R14, PT, PT, R3, 0x7f, -R13 ;  /* 0x0000007f030e7810 */ /* 0x001fc80007ffe80d */
[----:B------:R-:W-:Y:S01]  /*1f50*/  IADD3 R11, PT, PT, R14, R11, RZ ;  /* 0x0000000b0e0b7210 */ /* 0x000fe20007ffe0ff */
[----:B-1----:R-:W-:-:S04]  /*1f60*/  FFMA R16, R15, R17, 1 ;  /* 0x3f8000000f107423 */ /* 0x002fc80000000011 */
[----:B------:R-:W-:-:S04]  /*1f70*/  FFMA R19, R15, R16, R15 ;  /* 0x000000100f137223 */ /* 0x000fc8000000000f */
[----:B------:R-:W-:-:S04]  /*1f80*/  FFMA R2, R0, R19, RZ ;  /* 0x0000001300027223 */ /* 0x000fc800000000ff */
[----:B------:R-:W-:-:S04]  /*1f90*/  FFMA R15, R17, R2, R0 ;  /* 0x00000002110f7223 */ /* 0x000fc80000000000 */
[----:B------:R-:W-:-:S04]  /*1fa0*/  FFMA R16, R19, R15, R2 ;  /* 0x0000000f13107223 */ /* 0x000fc80000000002 */
[----:B------:R-:W-:-:S04]  /*1fb0*/  FFMA R17, R17, R16, R0 ;  /* 0x0000001011117223 */ /* 0x000fc80000000000 */
[----:B------:R-:W-:-:S05]  /*1fc0*/  FFMA R0, R19, R17, R16 ;  /* 0x0000001113007223 */ /* 0x000fca0000000010 */
[----:B------:R-:W-:-:S04]  /*1fd0*/  SHF.R.U32.HI R2, RZ, 0x17, R0 ;  /* 0x00000017ff027819 */ /* 0x000fc80000011600 */
[----:B------:R-:W-:-:S05]  /*1fe0*/  LOP3.LUT R2, R2, 0xff, RZ, 0xc0, !PT ;  /* 0x000000ff02027812 */ /* 0x000fca00078ec0ff */
[----:B------:R-:W-:-:S04]  /*1ff0*/  IMAD.IADD R13, R2, 0x1, R11 ;  /* 0x00000001020d7824 */ /* 0x000fc800078e020b */
[----:B------:R-:W-:-:S05]  /*2000*/  VIADD R2, R13, 0xffffffff ;  /* 0xffffffff0d027836 */ /* 0x000fca0000000000 */
[----:B------:R-:W-:-:S13]  /*2010*/  ISETP.GE.U32.AND P0, PT, R2, 0xfe, PT ;  /* 0x000000fe0200780c */ /* 0x000fda0003f06070 */
[----:B------:R-:W-:Y:S05]  /*2020*/  @!P0 BRA `(.L_x_34) ;  /* 0x0000000000808947 */ /* 0x000fea0003800000 */
[----:B------:R-:W-:-:S13]  /*2030*/  ISETP.GT.AND P0, PT, R13, 0xfe, PT ;  /* 0x000000fe0d00780c */ /* 0x000fda0003f04270 */
[----:B------:R-:W-:Y:S05]  /*2040*/  @P0 BRA `(.L_x_35) ;  /* 0x00000000006c0947 */ /* 0x000fea0003800000 */
[----:B------:R-:W-:-:S13]  /*2050*/  ISETP.GE.AND P0, PT, R13, 0x1, PT ;  /* 0x000000010d00780c */ /* 0x000fda0003f06270 */
[----:B------:R-:W-:Y:S05]  /*2060*/  @P0 BRA `(.L_x_36) ;  /* 0x0000000000740947 */ /* 0x000fea0003800000 */
[----:B------:R-:W-:Y:S02]  /*2070*/  ISETP.GE.AND P0, PT, R13, -0x18, PT ;  /* 0xffffffe80d00780c */ /* 0x000fe40003f06270 */
[----:B------:R-:W-:-:S11]  /*2080*/  LOP3.LUT R0, R0, 0x80000000, RZ, 0xc0, !PT ;  /* 0x8000000000007812 */ /* 0x000fd600078ec0ff */
[----:B------:R-:W-:Y:S05]  /*2090*/  @!P0 BRA `(.L_x_36) ;  /* 0x0000000000688947 */ /* 0x000fea0003800000 */
[-CC-:B------:R-:W-:Y:S01]  /*20a0*/  FFMA.RZ R2, R19, R17.reuse, R16.reuse ;  /* 0x0000001113027223 */ /* 0x180fe2000000c010 */
[----:B------:R-:W-:Y:S02]  /*20b0*/  VIADD R14, R13, 0x20 ;  /* 0x000000200d0e7836 */ /* 0x000fe40000000000 */
[-CC-:B------:R-:W-:Y:S01]  /*20c0*/  FFMA.RM R3, R19, R17.reuse, R16.reuse ;  /* 0x0000001113037223 */ /* 0x180fe20000004010 */
[----:B------:R-:W-:Y:S02]  /*20d0*/  ISETP.NE.AND P2, PT, R13, RZ, PT ;  /* 0x000000ff0d00720c */ /* 0x000fe40003f45270 */
[----:B------:R-:W-:Y:S01]  /*20e0*/  LOP3.LUT R11, R2, 0x7fffff, RZ, 0xc0, !PT ;  /* 0x007fffff020b7812 */ /* 0x000fe200078ec0ff */
[----:B------:R-:W-:Y:S01]  /*20f0*/  FFMA.RP R2, R19, R17, R16 ;  /* 0x0000001113027223 */ /* 0x000fe20000008010 */
[----:B------:R-:W-:Y:S01]  /*2100*/  ISETP.NE.AND P1, PT, R13, RZ, PT ;  /* 0x000000ff0d00720c */ /* 0x000fe20003f25270 */
[----:B------:R-:W-:Y:S01]  /*2110*/  IMAD.MOV R13, RZ, RZ, -R13 ;  /* 0x000000ffff0d7224 */ /* 0x000fe200078e0a0d */
[----:B------:R-:W-:-:S02]  /*2120*/  LOP3.LUT R11, R11, 0x800000, RZ, 0xfc, !PT ;  /* 0x008000000b0b7812 */ /* 0x000fc400078efcff */
[----:B------:R-:W-:Y:S02]  /*2130*/  FSETP.NEU.FTZ.AND P0, PT, R2, R3, PT ;  /* 0x000000030200720b */ /* 0x000fe40003f1d000 */
[----:B------:R-:W-:Y:S02]  /*2140*/  SHF.L.U32 R14, R11, R14, RZ ;  /* 0x0000000e0b0e7219 */ /* 0x000fe400000006ff */
[----:B------:R-:W-:Y:S02]  /*2150*/  SEL R2, R13, RZ, P2 ;  /* 0x000000ff0d027207 */ /* 0x000fe40001000000 */
[----:B------:R-:W-:Y:S02]  /*2160*/  ISETP.NE.AND P1, PT, R14, RZ, P1 ;  /* 0x000000ff0e00720c */ /* 0x000fe40000f25270 */
[----:B------:R-:W-:Y:S02]  /*2170*/  SHF.R.U32.HI R2, RZ, R2, R11 ;  /* 0x00000002ff027219 */ /* 0x000fe4000001160b */
[----:B------:R-:W-:-:S02]  /*2180*/  PLOP3.LUT P0, PT, P0, P1, PT, 0xf8, 0x8f ;  /* 0x00000000008f781c */ /* 0x000fc40000703f70 */
[----:B------:R-:W-:Y:S02]  /*2190*/  SHF.R.U32.HI R14, RZ, 0x1, R2 ;  /* 0x00000001ff0e7819 */ /* 0x000fe40000011602 */
[----:B------:R-:W-:-:S04]  /*21a0*/  SEL R3, RZ, 0x1, !P0 ;  /* 0x00000001ff037807 */ /* 0x000fc80004000000 */
[----:B------:R-:W-:-:S04]  /*21b0*/  LOP3.LUT R3, R3, 0x1, R14, 0xf8, !PT ;  /* 0x0000000103037812 */ /* 0x000fc800078ef80e */
[----:B------:R-:W-:-:S04]  /*21c0*/  LOP3.LUT R3, R3, R2, RZ, 0xc0, !PT ;  /* 0x0000000203037212 */ /* 0x000fc800078ec0ff */
[----:B------:R-:W-:-:S04]  /*21d0*/  IADD3 R3, PT, PT, R14, R3, RZ ;  /* 0x000000030e037210 */ /* 0x000fc80007ffe0ff */
[----:B------:R-:W-:Y:S01]  /*21e0*/  LOP3.LUT R0, R3, R0, RZ, 0xfc, !PT ;  /* 0x0000000003007212 */ /* 0x000fe200078efcff */
[----:B------:R-:W-:Y:S06]  /*21f0*/  BRA `(.L_x_36) ;  /* 0x0000000000107947 */ /* 0x000fec0003800000 */
.L_x_35:
[----:B------:R-:W-:-:S04]  /*2200*/  LOP3.LUT R0, R0, 0x80000000, RZ, 0xc0, !PT ;  /* 0x8000000000007812 */ /* 0x000fc800078ec0ff */
[----:B------:R-:W-:Y:S01]  /*2210*/  LOP3.LUT R0, R0, 0x7f800000, RZ, 0xfc, !PT ;  /* 0x7f80000000007812 */ /* 0x000fe200078efcff */
[----:B------:R-:W-:Y:S06]  /*2220*/  BRA `(.L_x_36) ;  /* 0x0000000000047947 */ /* 0x000fec0003800000 */
.L_x_34:
[----:B------:R-:W-:-:S07]  /*2230*/  IMAD R0, R11, 0x800000, R0 ;  /* 0x008000000b007824 */ /* 0x000fce00078e0200 */
.L_x_36:
[----:B------:R-:W-:Y:S05]  /*2240*/  BSYNC.RECONVERGENT B3 ;  /* 0x0000000000037941 */ /* 0x000fea0003800200 */
.L_x_33:
[----:B------:R-:W-:Y:S05]  /*2250*/  BRA `(.L_x_37) ;  /* 0x0000000000207947 */ /* 0x000fea0003800000 */
.L_x_32:
[----:B------:R-:W-:-:S04]  /*2260*/  LOP3.LUT R0, R3, 0x80000000, R2, 0x48, !PT ;  /* 0x8000000003007812 */ /* 0x000fc800078e4802 */
[----:B------:R-:W-:Y:S01]  /*2270*/  LOP3.LUT R0, R0, 0x7f800000, RZ, 0xfc, !PT ;  /* 0x7f80000000007812 */ /* 0x000fe200078efcff */
[----:B------:R-:W-:Y:S06]  /*2280*/  BRA `(.L_x_37) ;  /* 0x0000000000147947 */ /* 0x000fec0003800000 */
.L_x_31:
[----:B------:R-:W-:Y:S01]  /*2290*/  LOP3.LUT R0, R3, 0x80000000, R2, 0x48, !PT ;  /* 0x8000000003007812 */ /* 0x000fe200078e4802 */
[----:B------:R-:W-:Y:S06]  /*22a0*/  BRA `(.L_x_37) ;  /* 0x00000000000c7947 */ /* 0x000fec0003800000 */
.L_x_30:
[----:B------:R-:W0:Y:S01]  /*22b0*/  MUFU.RSQ R0, -QNAN ;  /* 0xffc0000000007908 */ /* 0x000e220000001400 */
[----:B------:R-:W-:Y:S05]  /*22c0*/  BRA `(.L_x_37) ;  /* 0x0000000000047947 */ /* 0x000fea0003800000 */
.L_x_29:
[----:B------:R-:W-:-:S07]  /*22d0*/  FADD.FTZ R0, R2, R3 ;  /* 0x0000000302007221 */ /* 0x000fce0000010000 */
.L_x_37:
[----:B------:R-:W-:Y:S05]  /*22e0*/  BSYNC.RECONVERGENT B2 ;  /* 0x0000000000027941 */ /* 0x000fea0003800200 */
.L_x_27:
[----:B------:R-:W-:Y:S02]  /*22f0*/  IMAD.MOV.U32 R13, RZ, RZ, 0x0 ;  /* 0x00000000ff0d7424 */ /* 0x000fe400078e00ff */
[----:B0-----:R-:W-:Y:S02]  /*2300*/  IMAD.MOV.U32 R11, RZ, RZ, R0 ;  /* 0x000000ffff0b7224 */ /* 0x001fe400078e0000 */
[----:B------:R-:W-:Y:S05]  /*2310*/  RET.REL.NODEC R12 `(cu_suppress_non_max) ;  /* 0xffffffdc0c387950 */ /* 0x000fea0003c3ffff */
.L_x_38:
[----:B------:R-:W-:-:S00]  /*2320*/  BRA `(.L_x_38) ;  /* 0xfffffffc00fc7947 */ /* 0x000fc0000383ffff */
[----:B------:R-:W-:-:S00]  /*2330*/  NOP ;  /* 0x0000000000007918 */ /* 0x000fc00000000000 */
        /* <DEDUP_REMOVED lines=12> */
.L_x_40:


//--------------------- .nv.shared.reserved.0     --------------------------
	.section	.nv.shared.reserved.0,"aw",@nobits
	.weak		__nv_reservedSMEM_offset_0_alias
	.size		__nv_reservedSMEM_offset_0_alias, 0, 64
	.other		__nv_reservedSMEM_offset_0_alias,@"STO_CUDA_RESERVED_SHARED STV_DEFAULT"
__nv_reservedSMEM_offset_0_alias:
	.zero		0
	.zero		64


//--------------------- .nv.constant0.cu_suppress_non_max --------------------------
	.section	.nv.constant0.cu_suppress_non_max,"a",@progbits
	.sectionflags	@""
	.align	4
.nv.constant0.cu_suppress_non_max:
	.zero		944


//--------------------- SYMBOLS --------------------------

	.type		.nv.reservedSmem.offset0,@object
	.size		.nv.reservedSmem.offset0,0x4
